	.target	sm_100a

	.elftype	@"ET_EXEC"


//--------------------- .note.nv.tkinfo           --------------------------
	.section	.note.nv.tkinfo,"",@"SHT_NOTE"
	.sectionflags	@"SHF_NOTE_NV_TKINFO"
	.tkinfo
        /*0018*/ 	.word	0x00000002
        /*0030*/ 	.string	""
        /*0030*/ 	.string	"ptxas"
        /*0030*/ 	.string	"Cuda compilation tools, release 13.0, V13.0.88"
        /*0030*/ 	.string	"Build cuda_13.0.r13.0/compiler.36424714_0"
        /*0030*/ 	.string	"-arch sm_100a -m 64 "



//--------------------- .note.nv.cuinfo           --------------------------
	.section	.note.nv.cuinfo,"",@"SHT_NOTE"
	.sectionflags	@"SHF_NOTE_NV_CUINFO"
        /*0018*/ 	.short	0x0002
        /*001a*/ 	.short	0x0064
        /*001c*/ 	.short	0x0082
	.zero		2


//--------------------- .nv.info                  --------------------------
	.section	.nv.info,"",@"SHT_CUDA_INFO"
	.align	4


	//----- nvinfo : EIATTR_REGCOUNT
	.align		4
        /*0000*/ 	.byte	0x04, 0x2f
        /*0002*/ 	.short	(.L_19 - .L_18)
	.align		4
.L_18:
        /*0004*/ 	.word	index@(_ZN7cutlass13device_kernelINS_4gemm6kernel13GemmUniversalIN4cute5tupleIJiiiiEEENS1_10collective13CollectiveMmaINS1_35MainloopSm100TmaUmmaWarpSpecializedILi17ELi2ELi4ENS5_IJNS4_1CILi1EEENSA_ILi2EEESB_EEEEENS5_IJNSA_ILi64EEENSA_ILi128EEESF_EEENS_12float_e5m2_tENS5_IJlSB_lEEESI_SJ_NS4_8TiledMMAINS4_8MMA_AtomIJNS4_10MMA_TraitsINS4_19SM100_MMA_F8F6F4_SSEJSI_SI_fSF_SG_NS4_17integral_constantINS4_4UMMA5MajorELSQ_0EEESR_NSO_INSP_7ScaleInELSS_0EEEST_EEEEEENS4_6LayoutINS5_IJSB_SB_SB_EEENS5_IJNSA_ILi0EEESY_SY_EEEEENS5_IJNS4_10UnderscoreES11_S11_EEEEENS4_23SM90_TMA_LOAD_MULTICASTENS4_14ComposedLayoutINS4_7SwizzleILi2ELi4ELi3EEENS4_18smem_ptr_flag_bitsILi8EEENSW_INS5_IJNSA_ILi8EEESF_EEENS5_IJSF_SB_EEEEEEEvNS4_8identityENS4_13SM90_TMA_LOADES1E_vS1F_EENS_8epilogue10collective18CollectiveEpilogueINS1I_23Sm100TmaWarpSpecializedILi2ELi2ELi32ELb0ELb0EEEJSH_NS5_IJNSW_ISF_SB_EES1N_EEESI_SJ_SI_SJ_NS1I_6fusion15FusionCallbacksIS1M_NS1P_17LinearCombinationISI_fSI_fLNS_15FloatRoundStyleE2EEESH_S1O_JEEENS4_5SM1004TMEM4LOAD26SM100_TMEM_LOAD_16dp32b32xES1G_S1E_NS4_39AutoVectorizingCopyWithAssumedAlignmentILi128EEENS4_14SM90_TMA_STOREES1E_S20_S20_EEEvvEEEEvNT_6ParamsE)
        /*0008*/ 	.word	0x00000072


	//----- nvinfo : EIATTR_FRAME_SIZE
	.align		4
.L_19:
        /*000c*/ 	.byte	0x04, 0x11
        /*000e*/ 	.short	(.L_21 - .L_20)
	.align		4
.L_20:
        /*0010*/ 	.word	index@($__internal_2_$__cuda_sm10x_tcgen05_guardrail_trap_unallocated_columns_being_dealloced)
        /*0014*/ 	.word	0x00000000


	//----- nvinfo : EIATTR_FRAME_SIZE
	.align		4
.L_21:
        /*0018*/ 	.byte	0x04, 0x11
        /*001a*/ 	.short	(.L_23 - .L_22)
	.align		4
.L_22:
        /*001c*/ 	.word	index@($__internal_1_$__cuda_sm10x_tcgen05_guardrail_trap_phase_invalid_during_alloc)
        /*0020*/ 	.word	0x00000000


	//----- nvinfo : EIATTR_FRAME_SIZE
	.align		4
.L_23:
        /*0024*/ 	.byte	0x04, 0x11
        /*0026*/ 	.short	(.L_25 - .L_24)
	.align		4
.L_24:
        /*0028*/ 	.word	index@($__internal_0_$__cuda_sm10x_tcgen05_guardrail_trap_col_being_dealloced_not_returned_by_alloc)
        /*002c*/ 	.word	0x00000000


	//----- nvinfo : EIATTR_FRAME_SIZE
	.align		4
.L_25:
        /*0030*/ 	.byte	0x04, 0x11
        /*0032*/ 	.short	(.L_27 - .L_26)
	.align		4
.L_26:
        /*0034*/ 	.word	index@(_ZN7cutlass13device_kernelINS_4gemm6kernel13GemmUniversalIN4cute5tupleIJiiiiEEENS1_10collective13CollectiveMmaINS1_35MainloopSm100TmaUmmaWarpSpecializedILi17ELi2ELi4ENS5_IJNS4_1CILi1EEENSA_ILi2EEESB_EEEEENS5_IJNSA_ILi64EEENSA_ILi128EEESF_EEENS_12float_e5m2_tENS5_IJlSB_lEEESI_SJ_NS4_8TiledMMAINS4_8MMA_AtomIJNS4_10MMA_TraitsINS4_19SM100_MMA_F8F6F4_SSEJSI_SI_fSF_SG_NS4_17integral_constantINS4_4UMMA5MajorELSQ_0EEESR_NSO_INSP_7ScaleInELSS_0EEEST_EEEEEENS4_6LayoutINS5_IJSB_SB_SB_EEENS5_IJNSA_ILi0EEESY_SY_EEEEENS5_IJNS4_10UnderscoreES11_S11_EEEEENS4_23SM90_TMA_LOAD_MULTICASTENS4_14ComposedLayoutINS4_7SwizzleILi2ELi4ELi3EEENS4_18smem_ptr_flag_bitsILi8EEENSW_INS5_IJNSA_ILi8EEESF_EEENS5_IJSF_SB_EEEEEEEvNS4_8identityENS4_13SM90_TMA_LOADES1E_vS1F_EENS_8epilogue10collective18CollectiveEpilogueINS1I_23Sm100TmaWarpSpecializedILi2ELi2ELi32ELb0ELb0EEEJSH_NS5_IJNSW_ISF_SB_EES1N_EEESI_SJ_SI_SJ_NS1I_6fusion15FusionCallbacksIS1M_NS1P_17LinearCombinationISI_fSI_fLNS_15FloatRoundStyleE2EEESH_S1O_JEEENS4_5SM1004TMEM4LOAD26SM100_TMEM_LOAD_16dp32b32xES1G_S1E_NS4_39AutoVectorizingCopyWithAssumedAlignmentILi128EEENS4_14SM90_TMA_STOREES1E_S20_S20_EEEvvEEEEvNT_6ParamsE)
        /*0038*/ 	.word	0x00000000


	//----- nvinfo : EIATTR_MIN_STACK_SIZE
	.align		4
.L_27:
        /*003c*/ 	.byte	0x04, 0x12
        /*003e*/ 	.short	(.L_29 - .L_28)
	.align		4
.L_28:
        /*0040*/ 	.word	index@(_ZN7cutlass13device_kernelINS_4gemm6kernel13GemmUniversalIN4cute5tupleIJiiiiEEENS1_10collective13CollectiveMmaINS1_35MainloopSm100TmaUmmaWarpSpecializedILi17ELi2ELi4ENS5_IJNS4_1CILi1EEENSA_ILi2EEESB_EEEEENS5_IJNSA_ILi64EEENSA_ILi128EEESF_EEENS_12float_e5m2_tENS5_IJlSB_lEEESI_SJ_NS4_8TiledMMAINS4_8MMA_AtomIJNS4_10MMA_TraitsINS4_19SM100_MMA_F8F6F4_SSEJSI_SI_fSF_SG_NS4_17integral_constantINS4_4UMMA5MajorELSQ_0EEESR_NSO_INSP_7ScaleInELSS_0EEEST_EEEEEENS4_6LayoutINS5_IJSB_SB_SB_EEENS5_IJNSA_ILi0EEESY_SY_EEEEENS5_IJNS4_10UnderscoreES11_S11_EEEEENS4_23SM90_TMA_LOAD_MULTICASTENS4_14ComposedLayoutINS4_7SwizzleILi2ELi4ELi3EEENS4_18smem_ptr_flag_bitsILi8EEENSW_INS5_IJNSA_ILi8EEESF_EEENS5_IJSF_SB_EEEEEEEvNS4_8identityENS4_13SM90_TMA_LOADES1E_vS1F_EENS_8epilogue10collective18CollectiveEpilogueINS1I_23Sm100TmaWarpSpecializedILi2ELi2ELi32ELb0ELb0EEEJSH_NS5_IJNSW_ISF_SB_EES1N_EEESI_SJ_SI_SJ_NS1I_6fusion15FusionCallbacksIS1M_NS1P_17LinearCombinationISI_fSI_fLNS_15FloatRoundStyleE2EEESH_S1O_JEEENS4_5SM1004TMEM4LOAD26SM100_TMEM_LOAD_16dp32b32xES1G_S1E_NS4_39AutoVectorizingCopyWithAssumedAlignmentILi128EEENS4_14SM90_TMA_STOREES1E_S20_S20_EEEvvEEEEvNT_6ParamsE)
        /*0044*/ 	.word	0x00000000
.L_29:


//--------------------- .nv.compat                --------------------------
	.section	.nv.compat,"",@"SHT_CUDA_COMPAT_INFO"
	.align	4
        /*0000*/ 	.byte	0x02, 0x09, 0x01, 0x00, 0x02, 0x02, 0x02, 0x00, 0x02, 0x05, 0x05, 0x00, 0x03, 0x07, 0x01, 0x01
        /*0010*/ 	.byte	0x02, 0x03, 0x01, 0x00, 0x02, 0x06, 0x01, 0x00, 0x04, 0x0b, 0x08, 0x00, 0x09, 0x00, 0x00, 0x00
        /*0020*/ 	.byte	0x00, 0x00, 0x00, 0x00


//--------------------- .nv.info._ZN7cutlass13device_kernelINS_4gemm6kernel13GemmUniversalIN4cute5tupleIJiiiiEEENS1_10collective13CollectiveMmaINS1_35MainloopSm100TmaUmmaWarpSpecializedILi17ELi2ELi4ENS5_IJNS4_1CILi1EEENSA_ILi2EEESB_EEEEENS5_IJNSA_ILi64EEENSA_ILi128EEESF_EEENS_12float_e5m2_tENS5_IJlSB_lEEESI_SJ_NS4_8TiledMMAINS4_8MMA_AtomIJNS4_10MMA_TraitsINS4_19SM100_MMA_F8F6F4_SSEJSI_SI_fSF_SG_NS4_17integral_constantINS4_4UMMA5MajorELSQ_0EEESR_NSO_INSP_7ScaleInELSS_0EEEST_EEEEEENS4_6LayoutINS5_IJSB_SB_SB_EEENS5_IJNSA_ILi0EEESY_SY_EEEEENS5_IJNS4_10UnderscoreES11_S11_EEEEENS4_23SM90_TMA_LOAD_MULTICASTENS4_14ComposedLayoutINS4_7SwizzleILi2ELi4ELi3EEENS4_18smem_ptr_flag_bitsILi8EEENSW_INS5_IJNSA_ILi8EEESF_EEENS5_IJSF_SB_EEEEEEEvNS4_8identityENS4_13SM90_TMA_LOADES1E_vS1F_EENS_8epilogue10collective18CollectiveEpilogueINS1I_23Sm100TmaWarpSpecializedILi2ELi2ELi32ELb0ELb0EEEJSH_NS5_IJNSW_ISF_SB_EES1N_EEESI_SJ_SI_SJ_NS1I_6fusion15FusionCallbacksIS1M_NS1P_17LinearCombinationISI_fSI_fLNS_15FloatRoundStyleE2EEESH_S1O_JEEENS4_5SM1004TMEM4LOAD26SM100_TMEM_LOAD_16dp32b32xES1G_S1E_NS4_39AutoVectorizingCopyWithAssumedAlignmentILi128EEENS4_14SM90_TMA_STOREES1E_S20_S20_EEEvvEEEEvNT_6ParamsE --------------------------
	.section	.nv.info._ZN7cutlass13device_kernelINS_4gemm6kernel13GemmUniversalIN4cute5tupleIJiiiiEEENS1_10collective13CollectiveMmaINS1_35MainloopSm100TmaUmmaWarpSpecializedILi17ELi2ELi4ENS5_IJNS4_1CILi1EEENSA_ILi2EEESB_EEEEENS5_IJNSA_ILi64EEENSA_ILi128EEESF_EEENS_12float_e5m2_tENS5_IJlSB_lEEESI_SJ_NS4_8TiledMMAINS4_8MMA_AtomIJNS4_10MMA_TraitsINS4_19SM100_MMA_F8F6F4_SSEJSI_SI_fSF_SG_NS4_17integral_constantINS4_4UMMA5MajorELSQ_0EEESR_NSO_INSP_7ScaleInELSS_0EEEST_EEEEEENS4_6LayoutINS5_IJSB_SB_SB_EEENS5_IJNSA_ILi0EEESY_SY_EEEEENS5_IJNS4_10UnderscoreES11_S11_EEEEENS4_23SM90_TMA_LOAD_MULTICASTENS4_14ComposedLayoutINS4_7SwizzleILi2ELi4ELi3EEENS4_18smem_ptr_flag_bitsILi8EEENSW_INS5_IJNSA_ILi8EEESF_EEENS5_IJSF_SB_EEEEEEEvNS4_8identityENS4_13SM90_TMA_LOADES1E_vS1F_EENS_8epilogue10collective18CollectiveEpilogueINS1I_23Sm100TmaWarpSpecializedILi2ELi2ELi32ELb0ELb0EEEJSH_NS5_IJNSW_ISF_SB_EES1N_EEESI_SJ_SI_SJ_NS1I_6fusion15FusionCallbacksIS1M_NS1P_17LinearCombinationISI_fSI_fLNS_15FloatRoundStyleE2EEESH_S1O_JEEENS4_5SM1004TMEM4LOAD26SM100_TMEM_LOAD_16dp32b32xES1G_S1E_NS4_39AutoVectorizingCopyWithAssumedAlignmentILi128EEENS4_14SM90_TMA_STOREES1E_S20_S20_EEEvvEEEEvNT_6ParamsE,"",@"SHT_CUDA_INFO"
	.sectionflags	@""
	.align	4


	//----- nvinfo : EIATTR_CUDA_API_VERSION
	.align		4
        /*0000*/ 	.byte	0x04, 0x37
        /*0002*/ 	.short	(.L_31 - .L_30)
.L_30:
        /*0004*/ 	.word	0x00000082


	//----- nvinfo : EIATTR_KPARAM_INFO
	.align		4
.L_31:
        /*0008*/ 	.byte	0x04, 0x17
        /*000a*/ 	.short	(.L_33 - .L_32)
.L_32:
        /*000c*/ 	.word	0x00000000
        /*0010*/ 	.short	0x0000
        /*0012*/ 	.short	0x0000
        /*0014*/ 	.byte	0x00, 0xf0, 0x01, 0x20


	//----- nvinfo : EIATTR_AT_ENTRY_FRAGMENTS
	.align		4
.L_33:
        /*0018*/ 	.byte	0x04, 0x4f
        /*001a*/ 	.short	(.L_35 - .L_34)


	//   ....[0]....
.L_34:
        /*001c*/ 	.word	0x00000006


	//----- nvinfo : EIATTR_RESERVED_SMEM_USED
	.align		4
.L_35:
        /*0020*/ 	.byte	0x01, 0x41
	.zero		2


	//----- nvinfo : EIATTR_SPARSE_MMA_MASK
	.align		4
        /*0024*/ 	.byte	0x03, 0x50
        /*0026*/ 	.short	0x0000


	//----- nvinfo : EIATTR_TCGEN05_1CTA_USED
	.align		4
        /*0028*/ 	.byte	0x01, 0x51
	.zero		2


	//----- nvinfo : EIATTR_MAXREG_COUNT
	.align		4
        /*002c*/ 	.byte	0x03, 0x1b
        /*002e*/ 	.short	0x00ff


	//----- nvinfo : EIATTR_NUM_BARRIERS
	.align		4
        /*0030*/ 	.byte	0x02, 0x4c
        /*0032*/ 	.byte	0x07
	.zero		1


	//----- nvinfo : EIATTR_EXTERNS
	.align		4
        /*0034*/ 	.byte	0x04, 0x0f
        /*0036*/ 	.short	(.L_37 - .L_36)


	//   ....[0]....
	.align		4
.L_36:
        /*0038*/ 	.word	index@(__assertfail)


	//----- nvinfo : EIATTR_MERCURY_ISA_VERSION
	.align		4
.L_37:
        /*003c*/ 	.byte	0x03, 0x5f
        /*003e*/ 	.short	0x0101


	//----- nvinfo : EIATTR_INT_WARP_WIDE_INSTR_OFFSETS
	.align		4
        /*0040*/ 	.byte	0x04, 0x31
        /*0042*/ 	.short	(.L_39 - .L_38)


	//   ....[0]....
.L_38:
        /*0044*/ 	.word	0x000044c0


	//   ....[1]....
        /*0048*/ 	.word	0x000044e0


	//   ....[2]....
        /*004c*/ 	.word	0x00004510


	//   ....[3]....
        /*0050*/ 	.word	0x00005050


	//   ....[4]....
        /*0054*/ 	.word	0x000050c0


	//   ....[5]....
        /*0058*/ 	.word	0x00005190


	//   ....[6]....
        /*005c*/ 	.word	0x00005240


	//----- nvinfo : EIATTR_COOP_GROUP_MASK_REGIDS
	.align		4
.L_39:
        /*0060*/ 	.byte	0x04, 0x29
        /*0062*/ 	.short	(.L_41 - .L_40)


	//   ....[0]....
.L_40:
        /*0064*/ 	.word	0xffffffff


	//   ....[1]....
        /*0068*/ 	.word	0xffffffff


	//   ....[2]....
        /*006c*/ 	.word	0xffffffff


	//   ....[3]....
        /*0070*/ 	.word	0xffffffff


	//   ....[4]....
        /*0074*/ 	.word	0xffffffff


	//   ....[5]....
        /*0078*/ 	.word	0xffffffff


	//   ....[6]....
        /*007c*/ 	.word	0xffffffff


	//   ....[7]....
        /*0080*/ 	.word	0xffffffff


	//   ....[8]....
        /*0084*/ 	.word	0xffffffff


	//   ....[9]....
        /*0088*/ 	.word	0xffffffff


	//   ....[10]....
        /*008c*/ 	.word	0xffffffff


	//   ....[11]....
        /*0090*/ 	.word	0xffffffff


	//   ....[12]....
        /*0094*/ 	.word	0xffffffff


	//   ....[13]....
        /*0098*/ 	.word	0xffffffff


	//----- nvinfo : EIATTR_COOP_GROUP_INSTR_OFFSETS
	.align		4
.L_41:
        /*009c*/ 	.byte	0x04, 0x28
        /*009e*/ 	.short	(.L_43 - .L_42)


	//   ....[0]....
.L_42:
        /*00a0*/ 	.word	0x00000080


	//   ....[1]....
        /*00a4*/ 	.word	0x000004f0


	//   ....[2]....
        /*00a8*/ 	.word	0x00000870


	//   ....[3]....
        /*00ac*/ 	.word	0x000009d0


	//   ....[4]....
        /*00b0*/ 	.word	0x00000ad0


	//   ....[5]....
        /*00b4*/ 	.word	0x00000c40


	//   ....[6]....
        /*00b8*/ 	.word	0x00000de0


	//   ....[7]....
        /*00bc*/ 	.word	0x00000f90


	//   ....[8]....
        /*00c0*/ 	.word	0x00002170


	//   ....[9]....
        /*00c4*/ 	.word	0x00003790


	//   ....[10]....
        /*00c8*/ 	.word	0x000039a0


	//   ....[11]....
        /*00cc*/ 	.word	0x000039d0


	//   ....[12]....
        /*00d0*/ 	.word	0x000043a0


	//   ....[13]....
        /*00d4*/ 	.word	0x000045d0


	//----- nvinfo : EIATTR_VRC_CTA_INIT_COUNT
	.align		4
.L_43:
        /*00d8*/ 	.byte	0x02, 0x4a
        /*00da*/ 	.byte	0x80
	.zero		1


	//----- nvinfo : EIATTR_SYSCALL_OFFSETS
	.align		4
        /*00dc*/ 	.byte	0x04, 0x46
        /*00de*/ 	.short	(.L_45 - .L_44)


	//   ....[0]....
.L_44:
        /*00e0*/ 	.word	0x00005e50


	//   ....[1]....
        /*00e4*/ 	.word	0x00005f90


	//   ....[2]....
        /*00e8*/ 	.word	0x000067c0


	//   ....[3]....
        /*00ec*/ 	.word	0x00007550


	//----- nvinfo : EIATTR_MBARRIER_INSTR_OFFSETS
	.align		4
.L_45:
        /*00f0*/ 	.byte	0x04, 0x39
        /*00f2*/ 	.short	(.L_47 - .L_46)


	//   ....[0]....
.L_46:
        /*00f4*/ 	.word	0x00000630
        /*00f8*/ 	.word	0x000000ff
        /*00fc*/ 	.word	0x00000000
        /*0100*/ 	.short	0x0100
        /*0102*/ 	.byte	0x04
	.zero		1


	//   ....[1]....
        /*0104*/ 	.word	0x00000640
        /*0108*/ 	.word	0x000000ff
        /*010c*/ 	.word	0x00000088
        /*0110*/ 	.short	0x0100
        /*0112*/ 	.byte	0x04
	.zero		1


	//   ....[2]....
        /*0114*/ 	.word	0x00000650
        /*0118*/ 	.word	0x000000ff
        /*011c*/ 	.word	0x00000008
        /*0120*/ 	.short	0x0100
        /*0122*/ 	.byte	0x04
	.zero		1


	//   ....[3]....
        /*0124*/ 	.word	0x00000660
        /*0128*/ 	.word	0x000000ff
        /*012c*/ 	.word	0x00000090
        /*0130*/ 	.short	0x0100
        /*0132*/ 	.byte	0x04
	.zero		1


	//   ....[4]....
        /*0134*/ 	.word	0x00000670
        /*0138*/ 	.word	0x000000ff
        /*013c*/ 	.word	0x00000010
        /*0140*/ 	.short	0x0100
        /*0142*/ 	.byte	0x04
	.zero		1


	//   ....[5]....
        /*0144*/ 	.word	0x00000680
        /*0148*/ 	.word	0x000000ff
        /*014c*/ 	.word	0x00000098
        /*0150*/ 	.short	0x0100
        /*0152*/ 	.byte	0x04
	.zero		1


	//   ....[6]....
        /*0154*/ 	.word	0x00000690
        /*0158*/ 	.word	0x000000ff
        /*015c*/ 	.word	0x00000018
        /*0160*/ 	.short	0x0100
        /*0162*/ 	.byte	0x04
	.zero		1


	//   ....[7]....
        /*0164*/ 	.word	0x000006a0
        /*0168*/ 	.word	0x000000ff
        /*016c*/ 	.word	0x000000a0
        /*0170*/ 	.short	0x0100
        /*0172*/ 	.byte	0x04
	.zero		1


	//   ....[8]....
        /*0174*/ 	.word	0x000006b0
        /*0178*/ 	.word	0x000000ff
        /*017c*/ 	.word	0x00000020
        /*0180*/ 	.short	0x0100
        /*0182*/ 	.byte	0x04
	.zero		1


	//   ....[9]....
        /*0184*/ 	.word	0x000006c0
        /*0188*/ 	.word	0x000000ff
        /*018c*/ 	.word	0x000000a8
        /*0190*/ 	.short	0x0100
        /*0192*/ 	.byte	0x04
	.zero		1


	//   ....[10]....
        /*0194*/ 	.word	0x000006d0
        /*0198*/ 	.word	0x000000ff
        /*019c*/ 	.word	0x00000028
        /*01a0*/ 	.short	0x0100
        /*01a2*/ 	.byte	0x04
	.zero		1


	//   ....[11]....
        /*01a4*/ 	.word	0x000006e0
        /*01a8*/ 	.word	0x000000ff
        /*01ac*/ 	.word	0x000000b0
        /*01b0*/ 	.short	0x0100
        /*01b2*/ 	.byte	0x04
	.zero		1


	//   ....[12]....
        /*01b4*/ 	.word	0x000006f0
        /*01b8*/ 	.word	0x000000ff
        /*01bc*/ 	.word	0x00000030
        /*01c0*/ 	.short	0x0100
        /*01c2*/ 	.byte	0x04
	.zero		1


	//   ....[13]....
        /*01c4*/ 	.word	0x00000700
        /*01c8*/ 	.word	0x000000ff
        /*01cc*/ 	.word	0x000000b8
        /*01d0*/ 	.short	0x0100
        /*01d2*/ 	.byte	0x04
	.zero		1


	//   ....[14]....
        /*01d4*/ 	.word	0x00000710
        /*01d8*/ 	.word	0x000000ff
        /*01dc*/ 	.word	0x00000038
        /*01e0*/ 	.short	0x0100
        /*01e2*/ 	.byte	0x04
	.zero		1


	//   ....[15]....
        /*01e4*/ 	.word	0x00000720
        /*01e8*/ 	.word	0x000000ff
        /*01ec*/ 	.word	0x000000c0
        /*01f0*/ 	.short	0x0100
        /*01f2*/ 	.byte	0x04
	.zero		1


	//   ....[16]....
        /*01f4*/ 	.word	0x00000730
        /*01f8*/ 	.word	0x000000ff
        /*01fc*/ 	.word	0x00000040
        /*0200*/ 	.short	0x0100
        /*0202*/ 	.byte	0x04
	.zero		1


	//   ....[17]....
        /*0204*/ 	.word	0x00000740
        /*0208*/ 	.word	0x000000ff
        /*020c*/ 	.word	0x000000c8
        /*0210*/ 	.short	0x0100
        /*0212*/ 	.byte	0x04
	.zero		1


	//   ....[18]....
        /*0214*/ 	.word	0x00000750
        /*0218*/ 	.word	0x000000ff
        /*021c*/ 	.word	0x00000048
        /*0220*/ 	.short	0x0100
        /*0222*/ 	.byte	0x04
	.zero		1


	//   ....[19]....
        /*0224*/ 	.word	0x00000760
        /*0228*/ 	.word	0x000000ff
        /*022c*/ 	.word	0x000000d0
        /*0230*/ 	.short	0x0100
        /*0232*/ 	.byte	0x04
	.zero		1


	//   ....[20]....
        /*0234*/ 	.word	0x00000770
        /*0238*/ 	.word	0x000000ff
        /*023c*/ 	.word	0x00000050
        /*0240*/ 	.short	0x0100
        /*0242*/ 	.byte	0x04
	.zero		1


	//   ....[21]....
        /*0244*/ 	.word	0x00000780
        /*0248*/ 	.word	0x000000ff
        /*024c*/ 	.word	0x000000d8
        /*0250*/ 	.short	0x0100
        /*0252*/ 	.byte	0x04
	.zero		1


	//   ....[22]....
        /*0254*/ 	.word	0x00000790
        /*0258*/ 	.word	0x000000ff
        /*025c*/ 	.word	0x00000058
        /*0260*/ 	.short	0x0100
        /*0262*/ 	.byte	0x04
	.zero		1


	//   ....[23]....
        /*0264*/ 	.word	0x000007a0
        /*0268*/ 	.word	0x000000ff
        /*026c*/ 	.word	0x000000e0
        /*0270*/ 	.short	0x0100
        /*0272*/ 	.byte	0x04
	.zero		1


	//   ....[24]....
        /*0274*/ 	.word	0x000007b0
        /*0278*/ 	.word	0x000000ff
        /*027c*/ 	.word	0x00000060
        /*0280*/ 	.short	0x0100
        /*0282*/ 	.byte	0x04
	.zero		1


	//   ....[25]....
        /*0284*/ 	.word	0x000007c0
        /*0288*/ 	.word	0x000000ff
        /*028c*/ 	.word	0x000000e8
        /*0290*/ 	.short	0x0100
        /*0292*/ 	.byte	0x04
	.zero		1


	//   ....[26]....
        /*0294*/ 	.word	0x000007d0
        /*0298*/ 	.word	0x000000ff
        /*029c*/ 	.word	0x00000068
        /*02a0*/ 	.short	0x0100
        /*02a2*/ 	.byte	0x04
	.zero		1


	//   ....[27]....
        /*02a4*/ 	.word	0x000007e0
        /*02a8*/ 	.word	0x000000ff
        /*02ac*/ 	.word	0x000000f0
        /*02b0*/ 	.short	0x0100
        /*02b2*/ 	.byte	0x04
	.zero		1


	//   ....[28]....
        /*02b4*/ 	.word	0x000007f0
        /*02b8*/ 	.word	0x000000ff
        /*02bc*/ 	.word	0x00000070
        /*02c0*/ 	.short	0x0100
        /*02c2*/ 	.byte	0x04
	.zero		1


	//   ....[29]....
        /*02c4*/ 	.word	0x00000800
        /*02c8*/ 	.word	0x000000ff
        /*02cc*/ 	.word	0x000000f8
        /*02d0*/ 	.short	0x0100
        /*02d2*/ 	.byte	0x04
	.zero		1


	//   ....[30]....
        /*02d4*/ 	.word	0x00000810
        /*02d8*/ 	.word	0x000000ff
        /*02dc*/ 	.word	0x00000078
        /*02e0*/ 	.short	0x0100
        /*02e2*/ 	.byte	0x04
	.zero		1


	//   ....[31]....
        /*02e4*/ 	.word	0x00000820
        /*02e8*/ 	.word	0x000000ff
        /*02ec*/ 	.word	0x00000100
        /*02f0*/ 	.short	0x0100
        /*02f2*/ 	.byte	0x04
	.zero		1


	//   ....[32]....
        /*02f4*/ 	.word	0x00000830
        /*02f8*/ 	.word	0x000000ff
        /*02fc*/ 	.word	0x00000080
        /*0300*/ 	.short	0x0100
        /*0302*/ 	.byte	0x04
	.zero		1


	//   ....[33]....
        /*0304*/ 	.word	0x00000840
        /*0308*/ 	.word	0x000000ff
        /*030c*/ 	.word	0x00000108
        /*0310*/ 	.short	0x0100
        /*0312*/ 	.byte	0x04
	.zero		1


	//   ....[34]....
        /*0314*/ 	.word	0x00000980
        /*0318*/ 	.word	0x000000ff
        /*031c*/ 	.word	0x00000110
        /*0320*/ 	.short	0x0100
        /*0322*/ 	.byte	0x04
	.zero		1


	//   ....[35]....
        /*0324*/ 	.word	0x00000990
        /*0328*/ 	.word	0x000000ff
        /*032c*/ 	.word	0x00000120
        /*0330*/ 	.short	0x0100
        /*0332*/ 	.byte	0x04
	.zero		1


	//   ....[36]....
        /*0334*/ 	.word	0x000009a0
        /*0338*/ 	.word	0x000000ff
        /*033c*/ 	.word	0x00000118
        /*0340*/ 	.short	0x0100
        /*0342*/ 	.byte	0x04
	.zero		1


	//   ....[37]....
        /*0344*/ 	.word	0x000009b0
        /*0348*/ 	.word	0x000000ff
        /*034c*/ 	.word	0x00000128
        /*0350*/ 	.short	0x0100
        /*0352*/ 	.byte	0x04
	.zero		1


	//   ....[38]....
        /*0354*/ 	.word	0x00000aa0
        /*0358*/ 	.word	0x000000ff
        /*035c*/ 	.word	0x00000130
        /*0360*/ 	.short	0x0100
        /*0362*/ 	.byte	0x06
	.zero		1


	//   ....[39]....
        /*0364*/ 	.word	0x00000ab0
        /*0368*/ 	.word	0x000000ff
        /*036c*/ 	.word	0x00000138
        /*0370*/ 	.short	0x0100
        /*0372*/ 	.byte	0x06
	.zero		1


	//   ....[40]....
        /*0374*/ 	.word	0x00000bf0
        /*0378*/ 	.word	0x000000ff
        /*037c*/ 	.word	0x00000140
        /*0380*/ 	.short	0x0100
        /*0382*/ 	.byte	0x06
	.zero		1


	//   ....[41]....
        /*0384*/ 	.word	0x00000c00
        /*0388*/ 	.word	0x000000ff
        /*038c*/ 	.word	0x00000150
        /*0390*/ 	.short	0x0100
        /*0392*/ 	.byte	0x06
	.zero		1


	//   ....[42]....
        /*0394*/ 	.word	0x00000c10
        /*0398*/ 	.word	0x000000ff
        /*039c*/ 	.word	0x00000148
        /*03a0*/ 	.short	0x0100
        /*03a2*/ 	.byte	0x06
	.zero		1


	//   ....[43]....
        /*03a4*/ 	.word	0x00000c20
        /*03a8*/ 	.word	0x000000ff
        /*03ac*/ 	.word	0x00000158
        /*03b0*/ 	.short	0x0100
        /*03b2*/ 	.byte	0x06
	.zero		1


	//   ....[44]....
        /*03b4*/ 	.word	0x00000d50
        /*03b8*/ 	.word	0x000000ff
        /*03bc*/ 	.word	0x00000160
        /*03c0*/ 	.short	0x0100
        /*03c2*/ 	.byte	0x04
	.zero		1


	//   ....[45]....
        /*03c4*/ 	.word	0x00000d60
        /*03c8*/ 	.word	0x000000ff
        /*03cc*/ 	.word	0x00000180
        /*03d0*/ 	.short	0x0100
        /*03d2*/ 	.byte	0x04
	.zero		1


	//   ....[46]....
        /*03d4*/ 	.word	0x00000d70
        /*03d8*/ 	.word	0x000000ff
        /*03dc*/ 	.word	0x00000168
        /*03e0*/ 	.short	0x0100
        /*03e2*/ 	.byte	0x04
	.zero		1


	//   ....[47]....
        /*03e4*/ 	.word	0x00000d80
        /*03e8*/ 	.word	0x000000ff
        /*03ec*/ 	.word	0x00000188
        /*03f0*/ 	.short	0x0100
        /*03f2*/ 	.byte	0x04
	.zero		1


	//   ....[48]....
        /*03f4*/ 	.word	0x00000d90
        /*03f8*/ 	.word	0x000000ff
        /*03fc*/ 	.word	0x00000170
        /*0400*/ 	.short	0x0100
        /*0402*/ 	.byte	0x04
	.zero		1


	//   ....[49]....
        /*0404*/ 	.word	0x00000da0
        /*0408*/ 	.word	0x000000ff
        /*040c*/ 	.word	0x00000190
        /*0410*/ 	.short	0x0100
        /*0412*/ 	.byte	0x04
	.zero		1


	//   ....[50]....
        /*0414*/ 	.word	0x00000db0
        /*0418*/ 	.word	0x000000ff
        /*041c*/ 	.word	0x00000178
        /*0420*/ 	.short	0x0100
        /*0422*/ 	.byte	0x04
	.zero		1


	//   ....[51]....
        /*0424*/ 	.word	0x00000dc0
        /*0428*/ 	.word	0x000000ff
        /*042c*/ 	.word	0x00000198
        /*0430*/ 	.short	0x0100
        /*0432*/ 	.byte	0x04
	.zero		1


	//   ....[52]....
        /*0434*/ 	.word	0x00000eb0
        /*0438*/ 	.word	0x000000ff
        /*043c*/ 	.word	0x000001a0
        /*0440*/ 	.short	0x0100
        /*0442*/ 	.byte	0x04
	.zero		1


	//   ....[53]....
        /*0444*/ 	.word	0x00000ec0
        /*0448*/ 	.word	0x000000ff
        /*044c*/ 	.word	0x000001b0
        /*0450*/ 	.short	0x0100
        /*0452*/ 	.byte	0x04
	.zero		1


	//   ....[54]....
        /*0454*/ 	.word	0x00000ed0
        /*0458*/ 	.word	0x000000ff
        /*045c*/ 	.word	0x000001a8
        /*0460*/ 	.short	0x0100
        /*0462*/ 	.byte	0x04
	.zero		1


	//   ....[55]....
        /*0464*/ 	.word	0x00000ee0
        /*0468*/ 	.word	0x000000ff
        /*046c*/ 	.word	0x000001b8
        /*0470*/ 	.short	0x0100
        /*0472*/ 	.byte	0x04
	.zero		1


	//   ....[56]....
        /*0474*/ 	.word	0x00001a20
        /*0478*/ 	.word	0x00000000
        /*047c*/ 	.word	0x000001b0
        /*0480*/ 	.short	0x010a
        /*0482*/ 	.byte	0xff
	.zero		1


	//   ....[57]....
        /*0484*/ 	.word	0x00001a40
        /*0488*/ 	.word	0x00000000
        /*048c*/ 	.word	0x000001a0
        /*0490*/ 	.short	0x0101
        /*0492*/ 	.byte	0xff
	.zero		1


	//   ....[58]....
        /*0494*/ 	.word	0x00001b00
        /*0498*/ 	.word	0x000000ff
        /*049c*/ 	.word	0x00000088
        /*04a0*/ 	.short	0x010a
        /*04a2*/ 	.byte	0x04
	.zero		1


	//   ....[59]....
        /*04a4*/ 	.word	0x00001b80
        /*04a8*/ 	.word	0x000000ff
        /*04ac*/ 	.word	0x00000088
        /*04b0*/ 	.short	0x010a
        /*04b2*/ 	.byte	0x21
	.zero		1


	//   ....[60]....
        /*04b4*/ 	.word	0x00001d10
        /*04b8*/ 	.word	0x000000ff
        /*04bc*/ 	.word	0x00000088
        /*04c0*/ 	.short	0x010a
        /*04c2*/ 	.byte	0x08
	.zero		1


	//   ....[61]....
        /*04c4*/ 	.word	0x00001e30
        /*04c8*/ 	.word	0x000000ff
        /*04cc*/ 	.word	0x00000138
        /*04d0*/ 	.short	0x0101
        /*04d2*/ 	.byte	0x07
	.zero		1


	//   ....[62]....
        /*04d4*/ 	.word	0x00001e50
        /*04d8*/ 	.word	0x000000ff
        /*04dc*/ 	.word	0x00000088
        /*04e0*/ 	.short	0x010a
        /*04e2*/ 	.byte	0x04
	.zero		1


	//   ....[63]....
        /*04e4*/ 	.word	0x00001ed0
        /*04e8*/ 	.word	0x000000ff
        /*04ec*/ 	.word	0x00000088
        /*04f0*/ 	.short	0x010a
        /*04f2*/ 	.byte	0x11
	.zero		1


	//   ....[64]....
        /*04f4*/ 	.word	0x00002060
        /*04f8*/ 	.word	0x000000ff
        /*04fc*/ 	.word	0x00000088
        /*0500*/ 	.short	0x010a
        /*0502*/ 	.byte	0x06
	.zero		1


	//   ....[65]....
        /*0504*/ 	.word	0x000021a0
        /*0508*/ 	.word	0x00000003
        /*050c*/ 	.word	0x00000140
        /*0510*/ 	.short	0x010a
        /*0512*/ 	.byte	0xff
	.zero		1


	//   ....[66]....
        /*0514*/ 	.word	0x000022f0
        /*0518*/ 	.word	0x00000000
        /*051c*/ 	.word	0x00000000
        /*0520*/ 	.short	0x0101
        /*0522*/ 	.byte	0xff
	.zero		1


	//   ....[67]....
        /*0524*/ 	.word	0x00002890
        /*0528*/ 	.word	0x000000ff
        /*052c*/ 	.word	0x00000000
        /*0530*/ 	.short	0x010a
        /*0532*/ 	.byte	0x04
	.zero		1


	//   ....[68]....
        /*0534*/ 	.word	0x00002920
        /*0538*/ 	.word	0x000000ff
        /*053c*/ 	.word	0x00000000
        /*0540*/ 	.short	0x010a
        /*0542*/ 	.byte	0x05
	.zero		1


	//   ....[69]....
        /*0544*/ 	.word	0x000029b0
        /*0548*/ 	.word	0x000000ff
        /*054c*/ 	.word	0x00000000
        /*0550*/ 	.short	0x010a
        /*0552*/ 	.byte	0x05
	.zero		1


	//   ....[70]....
        /*0554*/ 	.word	0x00002a40
        /*0558*/ 	.word	0x000000ff
        /*055c*/ 	.word	0x00000000
        /*0560*/ 	.short	0x010a
        /*0562*/ 	.byte	0x05
	.zero		1


	//   ....[71]....
        /*0564*/ 	.word	0x00002ad0
        /*0568*/ 	.word	0x000000ff
        /*056c*/ 	.word	0x00000000
        /*0570*/ 	.short	0x010a
        /*0572*/ 	.byte	0x05
	.zero		1


	//   ....[72]....
        /*0574*/ 	.word	0x00002b60
        /*0578*/ 	.word	0x000000ff
        /*057c*/ 	.word	0x00000000
        /*0580*/ 	.short	0x010a
        /*0582*/ 	.byte	0x05
	.zero		1


	//   ....[73]....
        /*0584*/ 	.word	0x00002bf0
        /*0588*/ 	.word	0x000000ff
        /*058c*/ 	.word	0x00000000
        /*0590*/ 	.short	0x010a
        /*0592*/ 	.byte	0x05
	.zero		1


	//   ....[74]....
        /*0594*/ 	.word	0x00002c80
        /*0598*/ 	.word	0x000000ff
        /*059c*/ 	.word	0x00000000
        /*05a0*/ 	.short	0x010a
        /*05a2*/ 	.byte	0x05
	.zero		1


	//   ....[75]....
        /*05a4*/ 	.word	0x00002d10
        /*05a8*/ 	.word	0x000000ff
        /*05ac*/ 	.word	0x00000000
        /*05b0*/ 	.short	0x010a
        /*05b2*/ 	.byte	0x05
	.zero		1


	//   ....[76]....
        /*05b4*/ 	.word	0x00002da0
        /*05b8*/ 	.word	0x000000ff
        /*05bc*/ 	.word	0x00000000
        /*05c0*/ 	.short	0x010a
        /*05c2*/ 	.byte	0x05
	.zero		1


	//   ....[77]....
        /*05c4*/ 	.word	0x00002e30
        /*05c8*/ 	.word	0x000000ff
        /*05cc*/ 	.word	0x00000000
        /*05d0*/ 	.short	0x010a
        /*05d2*/ 	.byte	0x05
	.zero		1


	//   ....[78]....
        /*05d4*/ 	.word	0x00002ec0
        /*05d8*/ 	.word	0x000000ff
        /*05dc*/ 	.word	0x00000000
        /*05e0*/ 	.short	0x010a
        /*05e2*/ 	.byte	0x05
	.zero		1


	//   ....[79]....
        /*05e4*/ 	.word	0x00002f50
        /*05e8*/ 	.word	0x000000ff
        /*05ec*/ 	.word	0x00000000
        /*05f0*/ 	.short	0x010a
        /*05f2*/ 	.byte	0x05
	.zero		1


	//   ....[80]....
        /*05f4*/ 	.word	0x00002fe0
        /*05f8*/ 	.word	0x000000ff
        /*05fc*/ 	.word	0x00000000
        /*0600*/ 	.short	0x010a
        /*0602*/ 	.byte	0x05
	.zero		1


	//   ....[81]....
        /*0604*/ 	.word	0x00003070
        /*0608*/ 	.word	0x000000ff
        /*060c*/ 	.word	0x00000000
        /*0610*/ 	.short	0x010a
        /*0612*/ 	.byte	0x05
	.zero		1


	//   ....[82]....
        /*0614*/ 	.word	0x00003100
        /*0618*/ 	.word	0x000000ff
        /*061c*/ 	.word	0x00000000
        /*0620*/ 	.short	0x010a
        /*0622*/ 	.byte	0x05
	.zero		1


	//   ....[83]....
        /*0624*/ 	.word	0x000031a0
        /*0628*/ 	.word	0x00000000
        /*062c*/ 	.word	0x00000000
        /*0630*/ 	.short	0x010a
        /*0632*/ 	.byte	0xff
	.zero		1


	//   ....[84]....
        /*0634*/ 	.word	0x000032e0
        /*0638*/ 	.word	0x00000002
        /*063c*/ 	.word	0x000001a0
        /*0640*/ 	.short	0x010a
        /*0642*/ 	.byte	0xff
	.zero		1


	//   ....[85]....
        /*0644*/ 	.word	0x00003340
        /*0648*/ 	.word	0x00000004
        /*064c*/ 	.word	0x00000000
        /*0650*/ 	.short	0x0101
        /*0652*/ 	.byte	0xff
	.zero		1


	//   ....[86]....
        /*0654*/ 	.word	0x00003360
        /*0658*/ 	.word	0x000000ff
        /*065c*/ 	.word	0x00000150
        /*0660*/ 	.short	0x010a
        /*0662*/ 	.byte	0x04
	.zero		1


	//   ....[87]....
        /*0664*/ 	.word	0x00003480
        /*0668*/ 	.word	0x00000002
        /*066c*/ 	.word	0x00000140
        /*0670*/ 	.short	0x010a
        /*0672*/ 	.byte	0xff
	.zero		1


	//   ....[88]....
        /*0674*/ 	.word	0x00003590
        /*0678*/ 	.word	0x00000002
        /*067c*/ 	.word	0x00000000
        /*0680*/ 	.short	0x0101
        /*0682*/ 	.byte	0xff
	.zero		1


	//   ....[89]....
        /*0684*/ 	.word	0x00003620
        /*0688*/ 	.word	0x000000ff
        /*068c*/ 	.word	0x00000150
        /*0690*/ 	.short	0x0106
        /*0692*/ 	.byte	0x04
	.zero		1


	//   ....[90]....
        /*0694*/ 	.word	0x00003640
        /*0698*/ 	.word	0x000000ff
        /*069c*/ 	.word	0x00000150
        /*06a0*/ 	.short	0x010a
        /*06a2*/ 	.byte	0x04
	.zero		1


	//   ....[91]....
        /*06a4*/ 	.word	0x000036d0
        /*06a8*/ 	.word	0x000000ff
        /*06ac*/ 	.word	0x00000150
        /*06b0*/ 	.short	0x0106
        /*06b2*/ 	.byte	0x07
	.zero		1


	//   ....[92]....
        /*06b4*/ 	.word	0x00003710
        /*06b8*/ 	.word	0x00000000
        /*06bc*/ 	.word	0x00000150
        /*06c0*/ 	.short	0x010a
        /*06c2*/ 	.byte	0xff
	.zero		1


	//   ....[93]....
        /*06c4*/ 	.word	0x00003c30
        /*06c8*/ 	.word	0x00000000
        /*06cc*/ 	.word	0x00000140
        /*06d0*/ 	.short	0x010a
        /*06d2*/ 	.byte	0xff
	.zero		1


	//   ....[94]....
        /*06d4*/ 	.word	0x00003d30
        /*06d8*/ 	.word	0x00000003
        /*06dc*/ 	.word	0x00000000
        /*06e0*/ 	.short	0x0101
        /*06e2*/ 	.byte	0xff
	.zero		1


	//   ....[95]....
        /*06e4*/ 	.word	0x00003d40
        /*06e8*/ 	.word	0x000000ff
        /*06ec*/ 	.word	0x00000000
        /*06f0*/ 	.short	0x010a
        /*06f2*/ 	.byte	0x04
	.zero		1


	//   ....[96]....
        /*06f4*/ 	.word	0x00003dc0
        /*06f8*/ 	.word	0x000000ff
        /*06fc*/ 	.word	0x00000180
        /*0700*/ 	.short	0x010a
        /*0702*/ 	.byte	0x17
	.zero		1


	//   ....[97]....
        /*0704*/ 	.word	0x00003ea0
        /*0708*/ 	.word	0x000000ff
        /*070c*/ 	.word	0x00000000
        /*0710*/ 	.short	0x010a
        /*0712*/ 	.byte	0x05
	.zero		1


	//   ....[98]....
        /*0714*/ 	.word	0x00003fe0
        /*0718*/ 	.word	0x000000ff
        /*071c*/ 	.word	0x00000000
        /*0720*/ 	.short	0x010a
        /*0722*/ 	.byte	0x04
	.zero		1


	//   ....[99]....
        /*0724*/ 	.word	0x000041d0
        /*0728*/ 	.word	0x000000ff
        /*072c*/ 	.word	0x00000000
        /*0730*/ 	.short	0x010a
        /*0732*/ 	.byte	0x04
	.zero		1


	//   ....[100]....
        /*0734*/ 	.word	0x00004260
        /*0738*/ 	.word	0x000000ff
        /*073c*/ 	.word	0x00000000
        /*0740*/ 	.short	0x010a
        /*0742*/ 	.byte	0x05
	.zero		1


	//   ....[101]....
        /*0744*/ 	.word	0x000042f0
        /*0748*/ 	.word	0x000000ff
        /*074c*/ 	.word	0x00000000
        /*0750*/ 	.short	0x010a
        /*0752*/ 	.byte	0x05
	.zero		1


	//   ....[102]....
        /*0754*/ 	.word	0x00004380
        /*0758*/ 	.word	0x000000ff
        /*075c*/ 	.word	0x00000000
        /*0760*/ 	.short	0x010a
        /*0762*/ 	.byte	0x04
	.zero		1


	//   ....[103]....
        /*0764*/ 	.word	0x00004850
        /*0768*/ 	.word	0x0000000c
        /*076c*/ 	.word	0x00000140
        /*0770*/ 	.short	0x010a
        /*0772*/ 	.byte	0xff
	.zero		1


	//   ....[104]....
        /*0774*/ 	.word	0x000049c0
        /*0778*/ 	.word	0x00000000
        /*077c*/ 	.word	0x00000000
        /*0780*/ 	.short	0x0101
        /*0782*/ 	.byte	0xff
	.zero		1


	//   ....[105]....
        /*0784*/ 	.word	0x00004e50
        /*0788*/ 	.word	0x000000ff
        /*078c*/ 	.word	0x00000138
        /*0790*/ 	.short	0x010a
        /*0792*/ 	.byte	0x15
	.zero		1


	//   ....[106]....
        /*0794*/ 	.word	0x00004fd0
        /*0798*/ 	.word	0x000000ff
        /*079c*/ 	.word	0x00000120
        /*07a0*/ 	.short	0x010a
        /*07a2*/ 	.byte	0x15
	.zero		1


	//   ....[107]....
        /*07a4*/ 	.word	0x00005140
        /*07a8*/ 	.word	0x000000ff
        /*07ac*/ 	.word	0x00000110
        /*07b0*/ 	.short	0x010b
        /*07b2*/ 	.byte	0x15
	.zero		1


	//   ....[108]....
        /*07b4*/ 	.word	0x00005150
        /*07b8*/ 	.word	0x000000ff
        /*07bc*/ 	.word	0x00000000
        /*07c0*/ 	.short	0x0101
        /*07c2*/ 	.byte	0x22
	.zero		1


	//   ....[109]....
        /*07c4*/ 	.word	0x00005160
        /*07c8*/ 	.word	0x000000ff
        /*07cc*/ 	.word	0x00000128
        /*07d0*/ 	.short	0x010a
        /*07d2*/ 	.byte	0x15
	.zero		1


	//   ....[110]....
        /*07d4*/ 	.word	0x00005340
        /*07d8*/ 	.word	0x000000ff
        /*07dc*/ 	.word	0x00000118
        /*07e0*/ 	.short	0x010b
        /*07e2*/ 	.byte	0x15
	.zero		1


	//   ....[111]....
        /*07e4*/ 	.word	0x00005350
        /*07e8*/ 	.word	0x000000ff
        /*07ec*/ 	.word	0x00000000
        /*07f0*/ 	.short	0x0101
        /*07f2*/ 	.byte	0x21
	.zero		1


	//   ....[112]....
        /*07f4*/ 	.word	0x00005380
        /*07f8*/ 	.word	0x000000ff
        /*07fc*/ 	.word	0x00000120
        /*0800*/ 	.short	0x010a
        /*0802*/ 	.byte	0x15
	.zero		1


	//   ....[113]....
        /*0804*/ 	.word	0x000053c0
        /*0808*/ 	.word	0x00000000
        /*080c*/ 	.word	0x00000128
        /*0810*/ 	.short	0x010a
        /*0812*/ 	.byte	0xff
	.zero		1


	//   ....[114]....
        /*0814*/ 	.word	0x000056f0
        /*0818*/ 	.word	0x00000003
        /*081c*/ 	.word	0x00000140
        /*0820*/ 	.short	0x010a
        /*0822*/ 	.byte	0xff
	.zero		1


	//   ....[115]....
        /*0824*/ 	.word	0x00005870
        /*0828*/ 	.word	0x00000000
        /*082c*/ 	.word	0x00000000
        /*0830*/ 	.short	0x0101
        /*0832*/ 	.byte	0xff
	.zero		1


	//   ....[116]....
        /*0834*/ 	.word	0x000063b0
        /*0838*/ 	.word	0x00000002
        /*083c*/ 	.word	0x00000110
        /*0840*/ 	.short	0x010a
        /*0842*/ 	.byte	0xff
	.zero		1


	//   ....[117]....
        /*0844*/ 	.word	0x00006420
        /*0848*/ 	.word	0x00000064
        /*084c*/ 	.word	0x00000160
        /*0850*/ 	.short	0x010a
        /*0852*/ 	.byte	0xff
	.zero		1


	//   ....[118]....
        /*0854*/ 	.word	0x00006510
        /*0858*/ 	.word	0x00000002
        /*085c*/ 	.word	0x00000110
        /*0860*/ 	.short	0x010a
        /*0862*/ 	.byte	0xff
	.zero		1


	//   ....[119]....
        /*0864*/ 	.word	0x00006620
        /*0868*/ 	.word	0x00000000
        /*086c*/ 	.word	0x00000000
        /*0870*/ 	.short	0x0101
        /*0872*/ 	.byte	0xff
	.zero		1


	//   ....[120]....
        /*0874*/ 	.word	0x000066a0
        /*0878*/ 	.word	0x00000064
        /*087c*/ 	.word	0x00000160
        /*0880*/ 	.short	0x010a
        /*0882*/ 	.byte	0xff
	.zero		1


	//   ....[121]....
        /*0884*/ 	.word	0x000071f0
        /*0888*/ 	.word	0x0000006d
        /*088c*/ 	.word	0x00000110
        /*0890*/ 	.short	0x010a
        /*0892*/ 	.byte	0xff
	.zero		1


	//   ....[122]....
        /*0894*/ 	.word	0x000072c0
        /*0898*/ 	.word	0x0000006d
        /*089c*/ 	.word	0x00000110
        /*08a0*/ 	.short	0x010a
        /*08a2*/ 	.byte	0xff
	.zero		1


	//   ....[123]....
        /*08a4*/ 	.word	0x000073d0
        /*08a8*/ 	.word	0x00000000
        /*08ac*/ 	.word	0x00000000
        /*08b0*/ 	.short	0x0101
        /*08b2*/ 	.byte	0xff
	.zero		1


	//   ....[124]....
        /*08b4*/ 	.word	0x00007860
        /*08b8*/ 	.word	0x000000ff
        /*08bc*/ 	.word	0x00000000
        /*08c0*/ 	.short	0x0101
        /*08c2*/ 	.byte	0x04
	.zero		1


	//   ....[125]....
        /*08c4*/ 	.word	0x00008070
        /*08c8*/ 	.word	0x00000000
        /*08cc*/ 	.word	0x000001b0
        /*08d0*/ 	.short	0x010a
        /*08d2*/ 	.byte	0xff
	.zero		1


	//   ....[126]....
        /*08d4*/ 	.word	0x000080d0
        /*08d8*/ 	.word	0x00000000
        /*08dc*/ 	.word	0x00000088
        /*08e0*/ 	.short	0x010a
        /*08e2*/ 	.byte	0xff
	.zero		1


	//   ....[127]....
        /*08e4*/ 	.word	0x00008130
        /*08e8*/ 	.word	0x00000000
        /*08ec*/ 	.word	0x00000088
        /*08f0*/ 	.short	0x010a
        /*08f2*/ 	.byte	0xff
	.zero		1


	//   ....[128]....
        /*08f4*/ 	.word	0x00008180
        /*08f8*/ 	.word	0x00000003
        /*08fc*/ 	.word	0x00000140
        /*0900*/ 	.short	0x010a
        /*0902*/ 	.byte	0xff
	.zero		1


	//   ....[129]....
        /*0904*/ 	.word	0x000081e0
        /*0908*/ 	.word	0x00000000
        /*090c*/ 	.word	0x00000000
        /*0910*/ 	.short	0x010a
        /*0912*/ 	.byte	0xff
	.zero		1


	//   ....[130]....
        /*0914*/ 	.word	0x00008240
        /*0918*/ 	.word	0x00000000
        /*091c*/ 	.word	0x00000000
        /*0920*/ 	.short	0x010a
        /*0922*/ 	.byte	0xff
	.zero		1


	//   ....[131]....
        /*0924*/ 	.word	0x000082a0
        /*0928*/ 	.word	0x00000000
        /*092c*/ 	.word	0x00000000
        /*0930*/ 	.short	0x010a
        /*0932*/ 	.byte	0xff
	.zero		1


	//   ....[132]....
        /*0934*/ 	.word	0x00008300
        /*0938*/ 	.word	0x00000000
        /*093c*/ 	.word	0x00000000
        /*0940*/ 	.short	0x010a
        /*0942*/ 	.byte	0xff
	.zero		1


	//   ....[133]....
        /*0944*/ 	.word	0x00008360
        /*0948*/ 	.word	0x00000000
        /*094c*/ 	.word	0x00000000
        /*0950*/ 	.short	0x010a
        /*0952*/ 	.byte	0xff
	.zero		1


	//   ....[134]....
        /*0954*/ 	.word	0x000083c0
        /*0958*/ 	.word	0x00000000
        /*095c*/ 	.word	0x00000000
        /*0960*/ 	.short	0x010a
        /*0962*/ 	.byte	0xff
	.zero		1


	//   ....[135]....
        /*0964*/ 	.word	0x00008420
        /*0968*/ 	.word	0x00000000
        /*096c*/ 	.word	0x00000000
        /*0970*/ 	.short	0x010a
        /*0972*/ 	.byte	0xff
	.zero		1


	//   ....[136]....
        /*0974*/ 	.word	0x00008480
        /*0978*/ 	.word	0x00000000
        /*097c*/ 	.word	0x00000000
        /*0980*/ 	.short	0x010a
        /*0982*/ 	.byte	0xff
	.zero		1


	//   ....[137]....
        /*0984*/ 	.word	0x000084e0
        /*0988*/ 	.word	0x00000000
        /*098c*/ 	.word	0x00000000
        /*0990*/ 	.short	0x010a
        /*0992*/ 	.byte	0xff
	.zero		1


	//   ....[138]....
        /*0994*/ 	.word	0x00008540
        /*0998*/ 	.word	0x00000000
        /*099c*/ 	.word	0x00000000
        /*09a0*/ 	.short	0x010a
        /*09a2*/ 	.byte	0xff
	.zero		1


	//   ....[139]....
        /*09a4*/ 	.word	0x000085a0
        /*09a8*/ 	.word	0x00000000
        /*09ac*/ 	.word	0x00000000
        /*09b0*/ 	.short	0x010a
        /*09b2*/ 	.byte	0xff
	.zero		1


	//   ....[140]....
        /*09b4*/ 	.word	0x00008600
        /*09b8*/ 	.word	0x00000000
        /*09bc*/ 	.word	0x00000000
        /*09c0*/ 	.short	0x010a
        /*09c2*/ 	.byte	0xff
	.zero		1


	//   ....[141]....
        /*09c4*/ 	.word	0x00008660
        /*09c8*/ 	.word	0x00000000
        /*09cc*/ 	.word	0x00000000
        /*09d0*/ 	.short	0x010a
        /*09d2*/ 	.byte	0xff
	.zero		1


	//   ....[142]....
        /*09d4*/ 	.word	0x000086c0
        /*09d8*/ 	.word	0x00000000
        /*09dc*/ 	.word	0x00000000
        /*09e0*/ 	.short	0x010a
        /*09e2*/ 	.byte	0xff
	.zero		1


	//   ....[143]....
        /*09e4*/ 	.word	0x00008720
        /*09e8*/ 	.word	0x00000000
        /*09ec*/ 	.word	0x00000000
        /*09f0*/ 	.short	0x010a
        /*09f2*/ 	.byte	0xff
	.zero		1


	//   ....[144]....
        /*09f4*/ 	.word	0x00008780
        /*09f8*/ 	.word	0x00000000
        /*09fc*/ 	.word	0x00000000
        /*0a00*/ 	.short	0x010a
        /*0a02*/ 	.byte	0xff
	.zero		1


	//   ....[145]....
        /*0a04*/ 	.word	0x000087d0
        /*0a08*/ 	.word	0x00000002
        /*0a0c*/ 	.word	0x000001a0
        /*0a10*/ 	.short	0x010a
        /*0a12*/ 	.byte	0xff
	.zero		1


	//   ....[146]....
        /*0a14*/ 	.word	0x00008830
        /*0a18*/ 	.word	0x00000002
        /*0a1c*/ 	.word	0x00000150
        /*0a20*/ 	.short	0x010a
        /*0a22*/ 	.byte	0xff
	.zero		1


	//   ....[147]....
        /*0a24*/ 	.word	0x00008880
        /*0a28*/ 	.word	0x00000002
        /*0a2c*/ 	.word	0x00000140
        /*0a30*/ 	.short	0x010a
        /*0a32*/ 	.byte	0xff
	.zero		1


	//   ....[148]....
        /*0a34*/ 	.word	0x000088e0
        /*0a38*/ 	.word	0x00000000
        /*0a3c*/ 	.word	0x00000150
        /*0a40*/ 	.short	0x010a
        /*0a42*/ 	.byte	0xff
	.zero		1


	//   ....[149]....
        /*0a44*/ 	.word	0x00008930
        /*0a48*/ 	.word	0x00000000
        /*0a4c*/ 	.word	0x00000140
        /*0a50*/ 	.short	0x010a
        /*0a52*/ 	.byte	0xff
	.zero		1


	//   ....[150]....
        /*0a54*/ 	.word	0x00008990
        /*0a58*/ 	.word	0x00000003
        /*0a5c*/ 	.word	0x00000180
        /*0a60*/ 	.short	0x010a
        /*0a62*/ 	.byte	0xff
	.zero		1


	//   ....[151]....
        /*0a64*/ 	.word	0x000089f0
        /*0a68*/ 	.word	0x00000000
        /*0a6c*/ 	.word	0x00000000
        /*0a70*/ 	.short	0x010a
        /*0a72*/ 	.byte	0xff
	.zero		1


	//   ....[152]....
        /*0a74*/ 	.word	0x00008a50
        /*0a78*/ 	.word	0x00000000
        /*0a7c*/ 	.word	0x00000000
        /*0a80*/ 	.short	0x010a
        /*0a82*/ 	.byte	0xff
	.zero		1


	//   ....[153]....
        /*0a84*/ 	.word	0x00008ab0
        /*0a88*/ 	.word	0x00000000
        /*0a8c*/ 	.word	0x00000000
        /*0a90*/ 	.short	0x010a
        /*0a92*/ 	.byte	0xff
	.zero		1


	//   ....[154]....
        /*0a94*/ 	.word	0x00008b10
        /*0a98*/ 	.word	0x00000000
        /*0a9c*/ 	.word	0x00000000
        /*0aa0*/ 	.short	0x010a
        /*0aa2*/ 	.byte	0xff
	.zero		1


	//   ....[155]....
        /*0aa4*/ 	.word	0x00008b70
        /*0aa8*/ 	.word	0x00000000
        /*0aac*/ 	.word	0x00000000
        /*0ab0*/ 	.short	0x010a
        /*0ab2*/ 	.byte	0xff
	.zero		1


	//   ....[156]....
        /*0ab4*/ 	.word	0x00008bc0
        /*0ab8*/ 	.word	0x0000000c
        /*0abc*/ 	.word	0x00000140
        /*0ac0*/ 	.short	0x010a
        /*0ac2*/ 	.byte	0xff
	.zero		1


	//   ....[157]....
        /*0ac4*/ 	.word	0x00008c20
        /*0ac8*/ 	.word	0x00000000
        /*0acc*/ 	.word	0x00000138
        /*0ad0*/ 	.short	0x010a
        /*0ad2*/ 	.byte	0xff
	.zero		1


	//   ....[158]....
        /*0ad4*/ 	.word	0x00008c80
        /*0ad8*/ 	.word	0x00000000
        /*0adc*/ 	.word	0x00000120
        /*0ae0*/ 	.short	0x010a
        /*0ae2*/ 	.byte	0xff
	.zero		1


	//   ....[159]....
        /*0ae4*/ 	.word	0x00008ce0
        /*0ae8*/ 	.word	0x00000000
        /*0aec*/ 	.word	0x00000128
        /*0af0*/ 	.short	0x010a
        /*0af2*/ 	.byte	0xff
	.zero		1


	//   ....[160]....
        /*0af4*/ 	.word	0x00008d40
        /*0af8*/ 	.word	0x00000000
        /*0afc*/ 	.word	0x00000120
        /*0b00*/ 	.short	0x010a
        /*0b02*/ 	.byte	0xff
	.zero		1


	//   ....[161]....
        /*0b04*/ 	.word	0x00008d90
        /*0b08*/ 	.word	0x00000003
        /*0b0c*/ 	.word	0x00000140
        /*0b10*/ 	.short	0x010a
        /*0b12*/ 	.byte	0xff
	.zero		1


	//   ....[162]....
        /*0b14*/ 	.word	0x00008de0
        /*0b18*/ 	.word	0x00000002
        /*0b1c*/ 	.word	0x00000110
        /*0b20*/ 	.short	0x010a
        /*0b22*/ 	.byte	0xff
	.zero		1


	//   ....[163]....
        /*0b24*/ 	.word	0x00008e30
        /*0b28*/ 	.word	0x00000064
        /*0b2c*/ 	.word	0x00000160
        /*0b30*/ 	.short	0x010a
        /*0b32*/ 	.byte	0xff
	.zero		1


	//   ....[164]....
        /*0b34*/ 	.word	0x00008e80
        /*0b38*/ 	.word	0x0000006d
        /*0b3c*/ 	.word	0x00000110
        /*0b40*/ 	.short	0x010a
        /*0b42*/ 	.byte	0xff
	.zero		1


	//----- nvinfo : EIATTR_NUM_MBARRIERS
	.align		4
.L_47:
        /*0b44*/ 	.byte	0x03, 0x38
        /*0b46*/ 	.short	0x0038


	//----- nvinfo : EIATTR_EXIT_INSTR_OFFSETS
	.align		4
        /*0b48*/ 	.byte	0x04, 0x1c
        /*0b4a*/ 	.short	(.L_49 - .L_48)


	//   ....[0]....
.L_48:
        /*0b4c*/ 	.word	0x000031d0


	//   ....[1]....
        /*0b50*/ 	.word	0x000036e0


	//   ....[2]....
        /*0b54*/ 	.word	0x00003740


	//   ....[3]....
        /*0b58*/ 	.word	0x000045e0


	//   ....[4]....
        /*0b5c*/ 	.word	0x000053f0


	//   ....[5]....
        /*0b60*/ 	.word	0x00005430


	//   ....[6]....
        /*0b64*/ 	.word	0x00008060


	//----- nvinfo : EIATTR_MAX_THREADS
	.align		4
.L_49:
        /*0b68*/ 	.byte	0x04, 0x05
        /*0b6a*/ 	.short	(.L_51 - .L_50)
.L_50:
        /*0b6c*/ 	.word	0x00000100
        /*0b70*/ 	.word	0x00000001
        /*0b74*/ 	.word	0x00000001


	//----- nvinfo : EIATTR_CRS_STACK_SIZE
	.align		4
.L_51:
        /*0b78*/ 	.byte	0x04, 0x1e
        /*0b7a*/ 	.short	(.L_53 - .L_52)
.L_52:
        /*0b7c*/ 	.word	0x00000000


	//----- nvinfo : EIATTR_CBANK_PARAM_SIZE
	.align		4
.L_53:
        /*0b80*/ 	.byte	0x03, 0x19
        /*0b82*/ 	.short	0x0800


	//----- nvinfo : EIATTR_PARAM_CBANK
	.align		4
        /*0b84*/ 	.byte	0x04, 0x0a
        /*0b86*/ 	.short	(.L_55 - .L_54)
	.align		4
.L_54:
        /*0b88*/ 	.word	index@(.nv.constant0._ZN7cutlass13device_kernelINS_4gemm6kernel13GemmUniversalIN4cute5tupleIJiiiiEEENS1_10collective13CollectiveMmaINS1_35MainloopSm100TmaUmmaWarpSpecializedILi17ELi2ELi4ENS5_IJNS4_1CILi1EEENSA_ILi2EEESB_EEEEENS5_IJNSA_ILi64EEENSA_ILi128EEESF_EEENS_12float_e5m2_tENS5_IJlSB_lEEESI_SJ_NS4_8TiledMMAINS4_8MMA_AtomIJNS4_10MMA_TraitsINS4_19SM100_MMA_F8F6F4_SSEJSI_SI_fSF_SG_NS4_17integral_constantINS4_4UMMA5MajorELSQ_0EEESR_NSO_INSP_7ScaleInELSS_0EEEST_EEEEEENS4_6LayoutINS5_IJSB_SB_SB_EEENS5_IJNSA_ILi0EEESY_SY_EEEEENS5_IJNS4_10UnderscoreES11_S11_EEEEENS4_23SM90_TMA_LOAD_MULTICASTENS4_14ComposedLayoutINS4_7SwizzleILi2ELi4ELi3EEENS4_18smem_ptr_flag_bitsILi8EEENSW_INS5_IJNSA_ILi8EEESF_EEENS5_IJSF_SB_EEEEEEEvNS4_8identityENS4_13SM90_TMA_LOADES1E_vS1F_EENS_8epilogue10collective18CollectiveEpilogueINS1I_23Sm100TmaWarpSpecializedILi2ELi2ELi32ELb0ELb0EEEJSH_NS5_IJNSW_ISF_SB_EES1N_EEESI_SJ_SI_SJ_NS1I_6fusion15FusionCallbacksIS1M_NS1P_17LinearCombinationISI_fSI_fLNS_15FloatRoundStyleE2EEESH_S1O_JEEENS4_5SM1004TMEM4LOAD26SM100_TMEM_LOAD_16dp32b32xES1G_S1E_NS4_39AutoVectorizingCopyWithAssumedAlignmentILi128EEENS4_14SM90_TMA_STOREES1E_S20_S20_EEEvvEEEEvNT_6ParamsE)
        /*0b8c*/ 	.short	0x0380
        /*0b8e*/ 	.short	0x0800


	//----- nvinfo : EIATTR_SW_WAR
	.align		4
.L_55:
        /*0b90*/ 	.byte	0x04, 0x36
        /*0b92*/ 	.short	(.L_57 - .L_56)
.L_56:
        /*0b94*/ 	.word	0x00000008
.L_57:


//--------------------- .nv.callgraph             --------------------------
	.section	.nv.callgraph,"",@"SHT_CUDA_CALLGRAPH"
	.align	4
	.sectionentsize	8
	.align		4
        /*0000*/ 	.word	0x00000000
	.align		4
        /*0004*/ 	.word	0xffffffff
	.align		4
        /*0008*/ 	.word	index@(_ZN7cutlass13device_kernelINS_4gemm6kernel13GemmUniversalIN4cute5tupleIJiiiiEEENS1_10collective13CollectiveMmaINS1_35MainloopSm100TmaUmmaWarpSpecializedILi17ELi2ELi4ENS5_IJNS4_1CILi1EEENSA_ILi2EEESB_EEEEENS5_IJNSA_ILi64EEENSA_ILi128EEESF_EEENS_12float_e5m2_tENS5_IJlSB_lEEESI_SJ_NS4_8TiledMMAINS4_8MMA_AtomIJNS4_10MMA_TraitsINS4_19SM100_MMA_F8F6F4_SSEJSI_SI_fSF_SG_NS4_17integral_constantINS4_4UMMA5MajorELSQ_0EEESR_NSO_INSP_7ScaleInELSS_0EEEST_EEEEEENS4_6LayoutINS5_IJSB_SB_SB_EEENS5_IJNSA_ILi0EEESY_SY_EEEEENS5_IJNS4_10UnderscoreES11_S11_EEEEENS4_23SM90_TMA_LOAD_MULTICASTENS4_14ComposedLayoutINS4_7SwizzleILi2ELi4ELi3EEENS4_18smem_ptr_flag_bitsILi8EEENSW_INS5_IJNSA_ILi8EEESF_EEENS5_IJSF_SB_EEEEEEEvNS4_8identityENS4_13SM90_TMA_LOADES1E_vS1F_EENS_8epilogue10collective18CollectiveEpilogueINS1I_23Sm100TmaWarpSpecializedILi2ELi2ELi32ELb0ELb0EEEJSH_NS5_IJNSW_ISF_SB_EES1N_EEESI_SJ_SI_SJ_NS1I_6fusion15FusionCallbacksIS1M_NS1P_17LinearCombinationISI_fSI_fLNS_15FloatRoundStyleE2EEESH_S1O_JEEENS4_5SM1004TMEM4LOAD26SM100_TMEM_LOAD_16dp32b32xES1G_S1E_NS4_39AutoVectorizingCopyWithAssumedAlignmentILi128EEENS4_14SM90_TMA_STOREES1E_S20_S20_EEEvvEEEEvNT_6ParamsE)
	.align		4
        /*000c*/ 	.word	index@(__assertfail)
	.align		4
        /*0010*/ 	.word	0x00000000
	.align		4
        /*0014*/ 	.word	0xfffffffe
	.align		4
        /*0018*/ 	.word	0x00000000
	.align		4
        /*001c*/ 	.word	0xfffffffd
	.align		4
        /*0020*/ 	.word	0x00000000
	.align		4
        /*0024*/ 	.word	0xfffffffc


//--------------------- .nv.constant4             --------------------------
	.section	.nv.constant4,"a",@progbits
	.align	8
	.align		8
.nv.constant4:
        /*0000*/ 	.dword	__assertfail
	.align		8
        /*0008*/ 	.dword	__unnamed_1
	.align		8
        /*0010*/ 	.dword	__unnamed_2
	.align		8
        /*0018*/ 	.dword	_ZN39_INTERNAL_422c521f_4_k_cu_eaa58b65_77664cuda3std3__45__cpo5beginE
	.align		8
        /*0020*/ 	.dword	_ZN39_INTERNAL_422c521f_4_k_cu_eaa58b65_77664cuda3std3__45__cpo3endE
	.align		8
        /*0028*/ 	.dword	_ZN39_INTERNAL_422c521f_4_k_cu_eaa58b65_77664cuda3std3__45__cpo6cbeginE
	.align		8
        /*0030*/ 	.dword	_ZN39_INTERNAL_422c521f_4_k_cu_eaa58b65_77664cuda3std3__45__cpo4cendE
	.align		8
        /*0038*/ 	.dword	_ZN39_INTERNAL_422c521f_4_k_cu_eaa58b65_77664cuda3std3__441_GLOBAL__N__422c521f_4_k_cu_eaa58b65_77666ignoreE
	.align		8
        /*0040*/ 	.dword	_ZN39_INTERNAL_422c521f_4_k_cu_eaa58b65_77664cuda3std3__419piecewise_constructE
	.align		8
        /*0048*/ 	.dword	_ZN39_INTERNAL_422c521f_4_k_cu_eaa58b65_77664cuda3std3__48in_placeE
	.align		8
        /*0050*/ 	.dword	_ZN39_INTERNAL_422c521f_4_k_cu_eaa58b65_77664cuda3std6ranges3__45__cpo4swapE
	.align		8
        /*0058*/ 	.dword	_ZN39_INTERNAL_422c521f_4_k_cu_eaa58b65_77664cuda3std6ranges3__45__cpo9iter_moveE
	.align		8
        /*0060*/ 	.dword	_ZN39_INTERNAL_422c521f_4_k_cu_eaa58b65_77664cute7productE
	.align		8
        /*0068*/ 	.dword	_ZN39_INTERNAL_422c521f_4_k_cu_eaa58b65_77664cute1_E
	.align		8
        /*0070*/ 	.dword	$str$25
	.align		8
        /*0078*/ 	.dword	$str$26
	.align		8
        /*0080*/ 	.dword	$str$27
	.align		8
        /*0088*/ 	.dword	$str$28


//--------------------- .text._ZN7cutlass13device_kernelINS_4gemm6kernel13GemmUniversalIN4cute5tupleIJiiiiEEENS1_10collective13CollectiveMmaINS1_35MainloopSm100TmaUmmaWarpSpecializedILi17ELi2ELi4ENS5_IJNS4_1CILi1EEENSA_ILi2EEESB_EEEEENS5_IJNSA_ILi64EEENSA_ILi128EEESF_EEENS_12float_e5m2_tENS5_IJlSB_lEEESI_SJ_NS4_8TiledMMAINS4_8MMA_AtomIJNS4_10MMA_TraitsINS4_19SM100_MMA_F8F6F4_SSEJSI_SI_fSF_SG_NS4_17integral_constantINS4_4UMMA5MajorELSQ_0EEESR_NSO_INSP_7ScaleInELSS_0EEEST_EEEEEENS4_6LayoutINS5_IJSB_SB_SB_EEENS5_IJNSA_ILi0EEESY_SY_EEEEENS5_IJNS4_10UnderscoreES11_S11_EEEEENS4_23SM90_TMA_LOAD_MULTICASTENS4_14ComposedLayoutINS4_7SwizzleILi2ELi4ELi3EEENS4_18smem_ptr_flag_bitsILi8EEENSW_INS5_IJNSA_ILi8EEESF_EEENS5_IJSF_SB_EEEEEEEvNS4_8identityENS4_13SM90_TMA_LOADES1E_vS1F_EENS_8epilogue10collective18CollectiveEpilogueINS1I_23Sm100TmaWarpSpecializedILi2ELi2ELi32ELb0ELb0EEEJSH_NS5_IJNSW_ISF_SB_EES1N_EEESI_SJ_SI_SJ_NS1I_6fusion15FusionCallbacksIS1M_NS1P_17LinearCombinationISI_fSI_fLNS_15FloatRoundStyleE2EEESH_S1O_JEEENS4_5SM1004TMEM4LOAD26SM100_TMEM_LOAD_16dp32b32xES1G_S1E_NS4_39AutoVectorizingCopyWithAssumedAlignmentILi128EEENS4_14SM90_TMA_STOREES1E_S20_S20_EEEvvEEEEvNT_6ParamsE --------------------------
	.section	.text._ZN7cutlass13device_kernelINS_4gemm6kernel13GemmUniversalIN4cute5tupleIJiiiiEEENS1_10collective13CollectiveMmaINS1_35MainloopSm100TmaUmmaWarpSpecializedILi17ELi2ELi4ENS5_IJNS4_1CILi1EEENSA_ILi2EEESB_EEEEENS5_IJNSA_ILi64EEENSA_ILi128EEESF_EEENS_12float_e5m2_tENS5_IJlSB_lEEESI_SJ_NS4_8TiledMMAINS4_8MMA_AtomIJNS4_10MMA_TraitsINS4_19SM100_MMA_F8F6F4_SSEJSI_SI_fSF_SG_NS4_17integral_constantINS4_4UMMA5MajorELSQ_0EEESR_NSO_INSP_7ScaleInELSS_0EEEST_EEEEEENS4_6LayoutINS5_IJSB_SB_SB_EEENS5_IJNSA_ILi0EEESY_SY_EEEEENS5_IJNS4_10UnderscoreES11_S11_EEEEENS4_23SM90_TMA_LOAD_MULTICASTENS4_14ComposedLayoutINS4_7SwizzleILi2ELi4ELi3EEENS4_18smem_ptr_flag_bitsILi8EEENSW_INS5_IJNSA_ILi8EEESF_EEENS5_IJSF_SB_EEEEEEEvNS4_8identityENS4_13SM90_TMA_LOADES1E_vS1F_EENS_8epilogue10collective18CollectiveEpilogueINS1I_23Sm100TmaWarpSpecializedILi2ELi2ELi32ELb0ELb0EEEJSH_NS5_IJNSW_ISF_SB_EES1N_EEESI_SJ_SI_SJ_NS1I_6fusion15FusionCallbacksIS1M_NS1P_17LinearCombinationISI_fSI_fLNS_15FloatRoundStyleE2EEESH_S1O_JEEENS4_5SM1004TMEM4LOAD26SM100_TMEM_LOAD_16dp32b32xES1G_S1E_NS4_39AutoVectorizingCopyWithAssumedAlignmentILi128EEENS4_14SM90_TMA_STOREES1E_S20_S20_EEEvvEEEEvNT_6ParamsE,"ax",@progbits
	.align	128
.text._ZN7cutlass13device_kernelINS_4gemm6kernel13GemmUniversalIN4cute5tupleIJiiiiEEENS1_10collective13CollectiveMmaINS1_35MainloopSm100TmaUmmaWarpSpecializedILi17ELi2ELi4ENS5_IJNS4_1CILi1EEENSA_ILi2EEESB_EEEEENS5_IJNSA_ILi64EEENSA_ILi128EEESF_EEENS_12float_e5m2_tENS5_IJlSB_lEEESI_SJ_NS4_8TiledMMAINS4_8MMA_AtomIJNS4_10MMA_TraitsINS4_19SM100_MMA_F8F6F4_SSEJSI_SI_fSF_SG_NS4_17integral_constantINS4_4UMMA5MajorELSQ_0EEESR_NSO_INSP_7ScaleInELSS_0EEEST_EEEEEENS4_6LayoutINS5_IJSB_SB_SB_EEENS5_IJNSA_ILi0EEESY_SY_EEEEENS5_IJNS4_10UnderscoreES11_S11_EEEEENS4_23SM90_TMA_LOAD_MULTICASTENS4_14ComposedLayoutINS4_7SwizzleILi2ELi4ELi3EEENS4_18smem_ptr_flag_bitsILi8EEENSW_INS5_IJNSA_ILi8EEESF_EEENS5_IJSF_SB_EEEEEEEvNS4_8identityENS4_13SM90_TMA_LOADES1E_vS1F_EENS_8epilogue10collective18CollectiveEpilogueINS1I_23Sm100TmaWarpSpecializedILi2ELi2ELi32ELb0ELb0EEEJSH_NS5_IJNSW_ISF_SB_EES1N_EEESI_SJ_SI_SJ_NS1I_6fusion15FusionCallbacksIS1M_NS1P_17LinearCombinationISI_fSI_fLNS_15FloatRoundStyleE2EEESH_S1O_JEEENS4_5SM1004TMEM4LOAD26SM100_TMEM_LOAD_16dp32b32xES1G_S1E_NS4_39AutoVectorizingCopyWithAssumedAlignmentILi128EEENS4_14SM90_TMA_STOREES1E_S20_S20_EEEvvEEEEvNT_6ParamsE:
        .type           _ZN7cutlass13device_kernelINS_4gemm6kernel13GemmUniversalIN4cute5tupleIJiiiiEEENS1_10collective13CollectiveMmaINS1_35MainloopSm100TmaUmmaWarpSpecializedILi17ELi2ELi4ENS5_IJNS4_1CILi1EEENSA_ILi2EEESB_EEEEENS5_IJNSA_ILi64EEENSA_ILi128EEESF_EEENS_12float_e5m2_tENS5_IJlSB_lEEESI_SJ_NS4_8TiledMMAINS4_8MMA_AtomIJNS4_10MMA_TraitsINS4_19SM100_MMA_F8F6F4_SSEJSI_SI_fSF_SG_NS4_17integral_constantINS4_4UMMA5MajorELSQ_0EEESR_NSO_INSP_7ScaleInELSS_0EEEST_EEEEEENS4_6LayoutINS5_IJSB_SB_SB_EEENS5_IJNSA_ILi0EEESY_SY_EEEEENS5_IJNS4_10UnderscoreES11_S11_EEEEENS4_23SM90_TMA_LOAD_MULTICASTENS4_14ComposedLayoutINS4_7SwizzleILi2ELi4ELi3EEENS4_18smem_ptr_flag_bitsILi8EEENSW_INS5_IJNSA_ILi8EEESF_EEENS5_IJSF_SB_EEEEEEEvNS4_8identityENS4_13SM90_TMA_LOADES1E_vS1F_EENS_8epilogue10collective18CollectiveEpilogueINS1I_23Sm100TmaWarpSpecializedILi2ELi2ELi32ELb0ELb0EEEJSH_NS5_IJNSW_ISF_SB_EES1N_EEESI_SJ_SI_SJ_NS1I_6fusion15FusionCallbacksIS1M_NS1P_17LinearCombinationISI_fSI_fLNS_15FloatRoundStyleE2EEESH_S1O_JEEENS4_5SM1004TMEM4LOAD26SM100_TMEM_LOAD_16dp32b32xES1G_S1E_NS4_39AutoVectorizingCopyWithAssumedAlignmentILi128EEENS4_14SM90_TMA_STOREES1E_S20_S20_EEEvvEEEEvNT_6ParamsE,@function
        .size           _ZN7cutlass13device_kernelINS_4gemm6kernel13GemmUniversalIN4cute5tupleIJiiiiEEENS1_10collective13CollectiveMmaINS1_35MainloopSm100TmaUmmaWarpSpecializedILi17ELi2ELi4ENS5_IJNS4_1CILi1EEENSA_ILi2EEESB_EEEEENS5_IJNSA_ILi64EEENSA_ILi128EEESF_EEENS_12float_e5m2_tENS5_IJlSB_lEEESI_SJ_NS4_8TiledMMAINS4_8MMA_AtomIJNS4_10MMA_TraitsINS4_19SM100_MMA_F8F6F4_SSEJSI_SI_fSF_SG_NS4_17integral_constantINS4_4UMMA5MajorELSQ_0EEESR_NSO_INSP_7ScaleInELSS_0EEEST_EEEEEENS4_6LayoutINS5_IJSB_SB_SB_EEENS5_IJNSA_ILi0EEESY_SY_EEEEENS5_IJNS4_10UnderscoreES11_S11_EEEEENS4_23SM90_TMA_LOAD_MULTICASTENS4_14ComposedLayoutINS4_7SwizzleILi2ELi4ELi3EEENS4_18smem_ptr_flag_bitsILi8EEENSW_INS5_IJNSA_ILi8EEESF_EEENS5_IJSF_SB_EEEEEEEvNS4_8identityENS4_13SM90_TMA_LOADES1E_vS1F_EENS_8epilogue10collective18CollectiveEpilogueINS1I_23Sm100TmaWarpSpecializedILi2ELi2ELi32ELb0ELb0EEEJSH_NS5_IJNSW_ISF_SB_EES1N_EEESI_SJ_SI_SJ_NS1I_6fusion15FusionCallbacksIS1M_NS1P_17LinearCombinationISI_fSI_fLNS_15FloatRoundStyleE2EEESH_S1O_JEEENS4_5SM1004TMEM4LOAD26SM100_TMEM_LOAD_16dp32b32xES1G_S1E_NS4_39AutoVectorizingCopyWithAssumedAlignmentILi128EEENS4_14SM90_TMA_STOREES1E_S20_S20_EEEvvEEEEvNT_6ParamsE,(.L_x_189 - _ZN7cutlass13device_kernelINS_4gemm6kernel13GemmUniversalIN4cute5tupleIJiiiiEEENS1_10collective13CollectiveMmaINS1_35MainloopSm100TmaUmmaWarpSpecializedILi17ELi2ELi4ENS5_IJNS4_1CILi1EEENSA_ILi2EEESB_EEEEENS5_IJNSA_ILi64EEENSA_ILi128EEESF_EEENS_12float_e5m2_tENS5_IJlSB_lEEESI_SJ_NS4_8TiledMMAINS4_8MMA_AtomIJNS4_10MMA_TraitsINS4_19SM100_MMA_F8F6F4_SSEJSI_SI_fSF_SG_NS4_17integral_constantINS4_4UMMA5MajorELSQ_0EEESR_NSO_INSP_7ScaleInELSS_0EEEST_EEEEEENS4_6LayoutINS5_IJSB_SB_SB_EEENS5_IJNSA_ILi0EEESY_SY_EEEEENS5_IJNS4_10UnderscoreES11_S11_EEEEENS4_23SM90_TMA_LOAD_MULTICASTENS4_14ComposedLayoutINS4_7SwizzleILi2ELi4ELi3EEENS4_18smem_ptr_flag_bitsILi8EEENSW_INS5_IJNSA_ILi8EEESF_EEENS5_IJSF_SB_EEEEEEEvNS4_8identityENS4_13SM90_TMA_LOADES1E_vS1F_EENS_8epilogue10collective18CollectiveEpilogueINS1I_23Sm100TmaWarpSpecializedILi2ELi2ELi32ELb0ELb0EEEJSH_NS5_IJNSW_ISF_SB_EES1N_EEESI_SJ_SI_SJ_NS1I_6fusion15FusionCallbacksIS1M_NS1P_17LinearCombinationISI_fSI_fLNS_15FloatRoundStyleE2EEESH_S1O_JEEENS4_5SM1004TMEM4LOAD26SM100_TMEM_LOAD_16dp32b32xES1G_S1E_NS4_39AutoVectorizingCopyWithAssumedAlignmentILi128EEENS4_14SM90_TMA_STOREES1E_S20_S20_EEEvvEEEEvNT_6ParamsE)
        .other          _ZN7cutlass13device_kernelINS_4gemm6kernel13GemmUniversalIN4cute5tupleIJiiiiEEENS1_10collective13CollectiveMmaINS1_35MainloopSm100TmaUmmaWarpSpecializedILi17ELi2ELi4ENS5_IJNS4_1CILi1EEENSA_ILi2EEESB_EEEEENS5_IJNSA_ILi64EEENSA_ILi128EEESF_EEENS_12float_e5m2_tENS5_IJlSB_lEEESI_SJ_NS4_8TiledMMAINS4_8MMA_AtomIJNS4_10MMA_TraitsINS4_19SM100_MMA_F8F6F4_SSEJSI_SI_fSF_SG_NS4_17integral_constantINS4_4UMMA5MajorELSQ_0EEESR_NSO_INSP_7ScaleInELSS_0EEEST_EEEEEENS4_6LayoutINS5_IJSB_SB_SB_EEENS5_IJNSA_ILi0EEESY_SY_EEEEENS5_IJNS4_10UnderscoreES11_S11_EEEEENS4_23SM90_TMA_LOAD_MULTICASTENS4_14ComposedLayoutINS4_7SwizzleILi2ELi4ELi3EEENS4_18smem_ptr_flag_bitsILi8EEENSW_INS5_IJNSA_ILi8EEESF_EEENS5_IJSF_SB_EEEEEEEvNS4_8identityENS4_13SM90_TMA_LOADES1E_vS1F_EENS_8epilogue10collective18CollectiveEpilogueINS1I_23Sm100TmaWarpSpecializedILi2ELi2ELi32ELb0ELb0EEEJSH_NS5_IJNSW_ISF_SB_EES1N_EEESI_SJ_SI_SJ_NS1I_6fusion15FusionCallbacksIS1M_NS1P_17LinearCombinationISI_fSI_fLNS_15FloatRoundStyleE2EEESH_S1O_JEEENS4_5SM1004TMEM4LOAD26SM100_TMEM_LOAD_16dp32b32xES1G_S1E_NS4_39AutoVectorizingCopyWithAssumedAlignmentILi128EEENS4_14SM90_TMA_STOREES1E_S20_S20_EEEvvEEEEvNT_6ParamsE,@"STO_CUDA_ENTRY STV_DEFAULT"
_ZN7cutlass13device_kernelINS_4gemm6kernel13GemmUniversalIN4cute5tupleIJiiiiEEENS1_10collective13CollectiveMmaINS1_35MainloopSm100TmaUmmaWarpSpecializedILi17ELi2ELi4ENS5_IJNS4_1CILi1EEENSA_ILi2EEESB_EEEEENS5_IJNSA_ILi64EEENSA_ILi128EEESF_EEENS_12float_e5m2_tENS5_IJlSB_lEEESI_SJ_NS4_8TiledMMAINS4_8MMA_AtomIJNS4_10MMA_TraitsINS4_19SM100_MMA_F8F6F4_SSEJSI_SI_fSF_SG_NS4_17integral_constantINS4_4UMMA5MajorELSQ_0EEESR_NSO_INSP_7ScaleInELSS_0EEEST_EEEEEENS4_6LayoutINS5_IJSB_SB_SB_EEENS5_IJNSA_ILi0EEESY_SY_EEEEENS5_IJNS4_10UnderscoreES11_S11_EEEEENS4_23SM90_TMA_LOAD_MULTICASTENS4_14ComposedLayoutINS4_7SwizzleILi2ELi4ELi3EEENS4_18smem_ptr_flag_bitsILi8EEENSW_INS5_IJNSA_ILi8EEESF_EEENS5_IJSF_SB_EEEEEEEvNS4_8identityENS4_13SM90_TMA_LOADES1E_vS1F_EENS_8epilogue10collective18CollectiveEpilogueINS1I_23Sm100TmaWarpSpecializedILi2ELi2ELi32ELb0ELb0EEEJSH_NS5_IJNSW_ISF_SB_EES1N_EEESI_SJ_SI_SJ_NS1I_6fusion15FusionCallbacksIS1M_NS1P_17LinearCombinationISI_fSI_fLNS_15FloatRoundStyleE2EEESH_S1O_JEEENS4_5SM1004TMEM4LOAD26SM100_TMEM_LOAD_16dp32b32xES1G_S1E_NS4_39AutoVectorizingCopyWithAssumedAlignmentILi128EEENS4_14SM90_TMA_STOREES1E_S20_S20_EEEvvEEEEvNT_6ParamsE:
[----:B------:R-:W1:Y:S01]  /*0000*/  LDC R1, c[0x0][0x37c] ;  /* 0x0000df00ff017b82 */ /* 0x000e620000000800 */
[----:B------:R-:W2:Y:S01]  /*0010*/  S2R R93, SR_TID.X ;  /* 0x00000000005d7919 */ /* 0x000ea20000002100 */
[----:B------:R-:W3:Y:S01]  /*0020*/  LDCU.64 UR8, c[0x0][0x890] ;  /* 0x00011200ff0877ac */ /* 0x000ee20008000a00 */
[----:B------:R-:W-:Y:S02]  /*0030*/  PRMT R84, RZ, 0x7610, R84 ;  /* 0x00007610ff547816 */ /* 0x000fe40000000054 */
[----:B------:R-:W-:Y:S01]  /*0040*/  ELECT P3, URZ, PT ;  /* 0x0000000000ff782f */ /* 0x000fe20003860000 */
[----:B---3--:R-:W-:-:S04]  /*0050*/  UISETP.NE.U32.AND UP0, UPT, UR8, URZ, UPT ;  /* 0x000000ff0800728c */ /* 0x008fc8000bf05070 */
[----:B------:R-:W-:Y:S01]  /*0060*/  UISETP.NE.AND.EX UP0, UPT, UR9, URZ, UPT, UP0 ;  /* 0x000000ff0900728c */ /* 0x000fe2000bf05300 */
[----:B--2---:R-:W-:-:S05]  /*0070*/  SHF.R.U32.HI R85, RZ, 0x5, R93 ;  /* 0x00000005ff557819 */ /* 0x004fca000001165d */
[----:B------:R-:W2:Y:S02]  /*0080*/  SHFL.IDX PT, R0, R85, RZ, 0x1f ;  /* 0x00001fff55007589 */ /* 0x000ea400000e0000 */
[----:B--2---:R-:W-:Y:S01]  /*0090*/  R2UR UR17, R0 ;  /* 0x00000000001172ca */ /* 0x004fe200000e0000 */
[----:B-1----:R-:W-:-:S14]  /*00a0*/  BRA.U UP0, `(.L_x_0) ;  /* 0x0000000100307547 */ /* 0x002fdc000b800000 */
[----:B------:R-:W1:Y:S02]  /*00b0*/  LDCU.64 UR4, c[0x0][0x888] ;  /* 0x00011100ff0477ac */ /* 0x000e640008000a00 */
[----:B-1----:R-:W-:-:S04]  /*00c0*/  UISETP.NE.U32.AND UP0, UPT, UR4, URZ, UPT ;  /* 0x000000ff0400728c */ /* 0x002fc8000bf05070 */
[----:B------:R-:W-:-:S09]  /*00d0*/  UISETP.NE.AND.EX UP0, UPT, UR5, URZ, UPT, UP0 ;  /* 0x000000ff0500728c */ /* 0x000fd2000bf05300 */
[----:B------:R-:W-:Y:S05]  /*00e0*/  BRA.U !UP0, `(.L_x_1) ;  /* 0x0000000108147547 */ /* 0x000fea000b800000 */
[----:B------:R-:W1:Y:S01]  /*00f0*/  LDC.64 R2, c[0x0][0x888] ;  /* 0x00022200ff027b82 */ /* 0x000e620000000a00 */
[----:B------:R-:W1:Y:S02]  /*0100*/  LDCU.64 UR4, c[0x0][0x358] ;  /* 0x00006b00ff0477ac */ /* 0x000e640008000a00 */
[----:B-1----:R1:W5:Y:S01]  /*0110*/  LDG.E R41, desc[UR4][R2.64] ;  /* 0x0000000402297981 */ /* 0x002362000c1e1900 */
[----:B------:R-:W-:Y:S01]  /*0120*/  HFMA2 R84, -RZ, RZ, 0, 5.9604644775390625e-08 ;  /* 0x00000001ff547431 */ /* 0x000fe200000001ff */
[----:B------:R-:W-:Y:S05]  /*0130*/  BRA `(.L_x_0) ;  /* 0x00000000000c7947 */ /* 0x000fea0003800000 */
.L_x_1:
[----:B------:R-:W1:Y:S01]  /*0140*/  LDCU UR4, c[0x0][0x880] ;  /* 0x00011000ff0477ac */ /* 0x000e620008000800 */
[----:B------:R-:W-:Y:S01]  /*0150*/  HFMA2 R84, -RZ, RZ, 0, 5.9604644775390625e-08 ;  /* 0x00000001ff547431 */ /* 0x000fe200000001ff */
[----:B-1----:R-:W-:-:S07]  /*0160*/  MOV R41, UR4 ;  /* 0x0000000400297c02 */ /* 0x002fce0008000f00 */
.L_x_0:
[----:B------:R-:W2:Y:S02]  /*0170*/  LDCU.64 UR4, c[0x0][0x8b0] ;  /* 0x00011600ff0477ac */ /* 0x000ea40008000a00 */
[----:B--2---:R-:W-:-:S04]  /*0180*/  UISETP.NE.U32.AND UP0, UPT, UR4, URZ, UPT ;  /* 0x000000ff0400728c */ /* 0x004fc8000bf05070 */
[----:B------:R-:W-:-:S09]  /*0190*/  UISETP.NE.AND.EX UP0, UPT, UR5, URZ, UPT, UP0 ;  /* 0x000000ff0500728c */ /* 0x000fd2000bf05300 */
[----:B------:R-:W-:Y:S05]  /*01a0*/  BRA.U UP0, `(.L_x_2) ;  /* 0x0000000100287547 */ /* 0x000fea000b800000 */
[----:B------:R-:W2:Y:S02]  /*01b0*/  LDCU.64 UR4, c[0x0][0x8a8] ;  /* 0x00011500ff0477ac */ /* 0x000ea40008000a00 */
[----:B--2---:R-:W-:-:S04]  /*01c0*/  UISETP.NE.U32.AND UP0, UPT, UR4, URZ, UPT ;  /* 0x000000ff0400728c */ /* 0x004fc8000bf05070 */
[----:B------:R-:W-:-:S09]  /*01d0*/  UISETP.NE.AND.EX UP0, UPT, UR5, URZ, UPT, UP0 ;  /* 0x000000ff0500728c */ /* 0x000fd2000bf05300 */
[----:B------:R-:W-:Y:S05]  /*01e0*/  BRA.U !UP0, `(.L_x_3) ;  /* 0x0000000108107547 */ /* 0x000fea000b800000 */
[----:B------:R-:W2:Y:S01]  /*01f0*/  LDC.64 R38, c[0x0][0x8a8] ;  /* 0x00022a00ff267b82 */ /* 0x000ea20000000a00 */
[----:B------:R-:W2:Y:S02]  /*0200*/  LDCU.64 UR4, c[0x0][0x358] ;  /* 0x00006b00ff0477ac */ /* 0x000ea40008000a00 */
[----:B--2---:R2:W5:Y:S01]  /*0210*/  LDG.E R38, desc[UR4][R38.64] ;  /* 0x0000000426267981 */ /* 0x004562000c1e1900 */
[----:B------:R-:W-:Y:S05]  /*0220*/  BRA `(.L_x_2) ;  /* 0x0000000000087947 */ /* 0x000fea0003800000 */
.L_x_3:
[----:B------:R-:W2:Y:S02]  /*0230*/  LDCU UR4, c[0x0][0x8a0] ;  /* 0x00011400ff0477ac */ /* 0x000ea40008000800 */
[----:B--2---:R-:W-:Y:S02]  /*0240*/  MOV R38, UR4 ;  /* 0x0000000400267c02 */ /* 0x004fe40008000f00 */
.L_x_2:
[----:B------:R-:W-:Y:S01]  /*0250*/  IMAD.U32 R0, RZ, RZ, UR17 ;  /* 0x00000011ff007e24 */ /* 0x000fe2000f8e00ff */
[----:B------:R-:W-:Y:S04]  /*0260*/  BSSY.RECONVERGENT B0, `(.L_x_4) ;  /* 0x000000c000007945 */ /* 0x000fe80003800200 */
[C---:B------:R-:W-:Y:S02]  /*0270*/  ISETP.NE.OR P1, PT, R0.reuse, 0x1, !P3 ;  /* 0x000000010000780c */ /* 0x040fe40005f25670 */
[----:B------:R-:W-:-:S11]  /*0280*/  ISETP.NE.OR P0, PT, R0, 0x3, !P3 ;  /* 0x000000030000780c */ /* 0x000fd60005f05670 */
[----:B------:R-:W-:Y:S05]  /*0290*/  @P1 BRA `(.L_x_5) ;  /* 0x0000000000201947 */ /* 0x000fea0003800000 */
[----:B------:R-:W3:Y:S02]  /*02a0*/  LDCU.64 UR4, c[0x0][0x348] ;  /* 0x00006900ff0477ac */ /* 0x000ee40008000a00 */
[----:B---3--:R-:W-:Y:S02]  /*02b0*/  UIADD3 UR6, UP1, UPT, UR4, 0x80, URZ ;  /* 0x0000008004067890 */ /* 0x008fe4000ff3e0ff */
[----:B------:R-:W-:Y:S02]  /*02c0*/  UIADD3 UR4, UP0, UPT, UR4, 0x180, URZ ;  /* 0x0000018004047890 */ /* 0x000fe4000ff1e0ff */
[----:B------:R-:W-:Y:S02]  /*02d0*/  UIADD3.X UR7, UPT, UPT, URZ, UR5, URZ, UP1, !UPT ;  /* 0x00000005ff077290 */ /* 0x000fe40008ffe4ff */
[----:B------:R-:W-:-:S07]  /*02e0*/  UIADD3.X UR5, UPT, UPT, URZ, UR5, URZ, UP0, !UPT ;  /* 0x00000005ff057290 */ /* 0x000fce00087fe4ff */
[----:B------:R3:W-:Y:S02]  /*02f0*/  UTMACCTL.PF [UR6] ;  /* 0x00000000060079b9 */ /* 0x0007e40008040000 */
[----:B------:R3:W-:Y:S02]  /*0300*/  UTMACCTL.PF [UR4] ;  /* 0x00000000040079b9 */ /* 0x0007e40008040000 */
[----:B---3--:R-:W-:Y:S01]  /*0310*/  NOP ;  /* 0x0000000000007918 */ /* 0x008fe20000000000 */
.L_x_5:
[----:B------:R-:W-:Y:S05]  /*0320*/  BSYNC.RECONVERGENT B0 ;  /* 0x0000000000007941 */ /* 0x000fea0003800200 */
.L_x_4:
[----:B------:R-:W-:Y:S04]  /*0330*/  BSSY.RECONVERGENT B0, `(.L_x_6) ;  /* 0x000000a000007945 */ /* 0x000fe80003800200 */
        /* <DEDUP_REMOVED lines=9> */
.L_x_7:
[----:B------:R-:W-:Y:S05]  /*03d0*/  BSYNC.RECONVERGENT B0 ;  /* 0x0000000000007941 */ /* 0x000fea0003800200 */
.L_x_6:
[----:B------:R-:W3:Y:S01]  /*03e0*/  LDCU.64 UR4, c[0x0][0x888] ;  /* 0x00011100ff0477ac */ /* 0x000ee20008000a00 */
[----:B------:R-:W-:Y:S02]  /*03f0*/  UISETP.EQ.U32.AND UP1, UPT, UR8, URZ, UPT ;  /* 0x000000ff0800728c */ /* 0x000fe4000bf22070 */
[----:B------:R-:W-:Y:S02]  /*0400*/  UPLOP3.LUT UP3, UPT, UPT, UPT, UPT, 0x80, 0x8 ;  /* 0x000000000008789c */ /* 0x000fe40003f6f070 */
[----:B---3--:R-:W-:-:S04]  /*0410*/  UISETP.NE.U32.AND UP0, UPT, UR4, URZ, UPT ;  /* 0x000000ff0400728c */ /* 0x008fc8000bf05070 */
[----:B------:R-:W-:-:S04]  /*0420*/  UISETP.NE.AND.EX UP0, UPT, UR5, URZ, UPT, UP0 ;  /* 0x000000ff0500728c */ /* 0x000fc8000bf05300 */
[----:B------:R-:W-:-:S04]  /*0430*/  UISETP.EQ.OR.EX UP2, UPT, UR9, URZ, !UP0, UP1 ;  /* 0x000000ff0900728c */ /* 0x000fc8000c742710 */
[----:B------:R-:W-:-:S06]  /*0440*/  UP2UR UR4, UPR, URZ, 0x4 ;  /* 0x00000004ff047883 */ /* 0x000fcc0008000000 */
[----:B------:R-:W-:Y:S01]  /*0450*/  MOV R86, UR4 ;  /* 0x0000000400567c02 */ /* 0x000fe20008000f00 */
[----:B------:R-:W-:Y:S06]  /*0460*/  BRA.U !UP2, `(.L_x_8) ;  /* 0x000000010a207547 */ /* 0x000fec000b800000 */
[----:B------:R-:W-:Y:S01]  /*0470*/  UISETP.NE.U32.AND UP1, UPT, UR8, URZ, UPT ;  /* 0x000000ff0800728c */ /* 0x000fe2000bf25070 */
[----:B-----5:R-:W-:Y:S01]  /*0480*/  FSETP.NEU.AND P0, PT, R41, RZ, PT ;  /* 0x000000ff2900720b */ /* 0x020fe20003f0d000 */
[----:B------:R-:W-:Y:S02]  /*0490*/  USEL UR4, URZ, 0xffffffff, UP0 ;  /* 0xffffffffff047887 */ /* 0x000fe40008000000 */
[----:B------:R-:W-:-:S10]  /*04a0*/  UISETP.NE.AND.EX UP1, UPT, UR9, URZ, UPT, UP1 ;  /* 0x000000ff0900728c */ /* 0x000fd4000bf25310 */
[----:B------:R-:W-:Y:S01]  /*04b0*/  VOTEU.ANY UP0, P0 ;  /* 0x0000000000ff7886 */ /* 0x000fe20000000100 */
[----:B------:R-:W-:-:S04]  /*04c0*/  @!UP1 USEL UR4, URZ, 0xffffffff, UP0 ;  /* 0xffffffffff049887 */ /* 0x000fc80008000000 */
[----:B------:R-:W-:-:S04]  /*04d0*/  ULOP3.LUT UR4, UR4, 0x1, URZ, 0xc0, !UPT ;  /* 0x0000000104047892 */ /* 0x000fc8000f8ec0ff */
[----:B------:R-:W-:-:S11]  /*04e0*/  UISETP.NE.U32.AND UP3, UPT, UR4, 0x1, UPT ;  /* 0x000000010400788c */ /* 0x000fd6000bf65070 */
.L_x_8:
[----:B-1----:R-:W1:Y:S01]  /*04f0*/  SHFL.IDX PT, R2, R85, RZ, 0x1f ;  /* 0x00001fff55027589 */ /* 0x002e6200000e0000 */
[----:B------:R-:W-:-:S04]  /*0500*/  UISETP.NE.AND UP0, UPT, UR17, 0x2, UPT ;  /* 0x000000021100788c */ /* 0x000fc8000bf05270 */
[----:B------:R-:W-:Y:S01]  /*0510*/  USEL UR38, URZ, 0x1, UP0 ;  /* 0x00000001ff267887 */ /* 0x000fe20008000000 */
[----:B-1----:R-:W-:-:S13]  /*0520*/  ISETP.NE.AND P0, PT, R2, RZ, PT ;  /* 0x000000ff0200720c */ /* 0x002fda0003f05270 */
[----:B------:R-:W-:Y:S05]  /*0530*/  @P0 BRA `(.L_x_9) ;  /* 0x0000000000cc0947 */ /* 0x000fea0003800000 */
[----:B------:R-:W-:Y:S01]  /*0540*/  ELECT P0, URZ, PT ;  /* 0x0000000000ff782f */ /* 0x000fe20003800000 */
[----:B------:R-:W-:-:S12]  /*0550*/  BSSY.RECONVERGENT B0, `(.L_x_9) ;  /* 0x0000031000007945 */ /* 0x000fd80003800200 */
[----:B------:R-:W-:Y:S05]  /*0560*/  @!P0 BRA `(.L_x_10) ;  /* 0x0000000000bc8947 */ /* 0x000fea0003800000 */
[----:B------:R-:W1:Y:S01]  /*0570*/  S2UR UR4, SR_CgaCtaId ;  /* 0x00000000000479c3 */ /* 0x000e620000008800 */
[----:B------:R-:W-:Y:S01]  /*0580*/  UMOV UR5, 0x400 ;  /* 0x0000040000057882 */ /* 0x000fe20000000000 */
[----:B------:R-:W-:Y:S01]  /*0590*/  UMOV UR8, 0x1 ;  /* 0x0000000100087882 */ /* 0x000fe20000000000 */
[----:B------:R-:W-:Y:S01]  /*05a0*/  UMOV UR6, 0x2 ;  /* 0x0000000200067882 */ /* 0x000fe20000000000 */
[----:B------:R-:W-:-:S04]  /*05b0*/  UIADD3 UR8, UPT, UPT, -UR8, 0x100000, URZ ;  /* 0x0010000008087890 */ /* 0x000fc8000fffe1ff */
[----:B------:R-:W-:Y:S02]  /*05c0*/  USHF.L.U32 UR9, UR8, 0xb, URZ ;  /* 0x0000000b08097899 */ /* 0x000fe400080006ff */
[----:B------:R-:W-:Y:S02]  /*05d0*/  USHF.L.U32 UR8, UR8, 0x1, URZ ;  /* 0x0000000108087899 */ /* 0x000fe400080006ff */
[----:B------:R-:W-:-:S04]  /*05e0*/  UIADD3 UR6, UPT, UPT, -UR6, 0x100000, URZ ;  /* 0x0010000006067890 */ /* 0x000fc8000fffe1ff */
[----:B------:R-:W-:Y:S02]  /*05f0*/  USHF.L.U32 UR7, UR6, 0xb, URZ ;  /* 0x0000000b06077899 */ /* 0x000fe400080006ff */
[----:B------:R-:W-:Y:S02]  /*0600*/  USHF.L.U32 UR6, UR6, 0x1, URZ ;  /* 0x0000000106067899 */ /* 0x000fe400080006ff */
[----:B-1----:R-:W-:Y:S01]  /*0610*/  ULEA UR4, UR4, UR5, 0x18 ;  /* 0x0000000504047291 */ /* 0x002fe2000f8ec0ff */
[----:B------:R-:W1:Y:S11]  /*0620*/  FENCE.VIEW.ASYNC.S ;  /* 0x00000000000073c6 */ /* 0x000e760000000000 */
[----:B-1----:R1:W3:Y:S01]  /*0630*/  SYNCS.EXCH.64 URZ, [UR4], UR8 ;  /* 0x0000000804ff75b2 */ /* 0x0022e20008000100 */
[----:B------:R1:W4:Y:S01]  /*0640*/  SYNCS.EXCH.64 URZ, [UR4+0x88], UR6 ;  /* 0x0000880604ff75b2 */ /* 0x0003220008000100 */
[----:B------:R1:W1:Y:S01]  /*0650*/  SYNCS.EXCH.64 URZ, [UR4+0x8], UR8 ;  /* 0x0000080804ff75b2 */ /* 0x0002620008000100 */
        /* <DEDUP_REMOVED lines=31> */
[----:B---34-:R-:W-:Y:S01]  /*0850*/  NOP ;  /* 0x0000000000007918 */ /* 0x018fe20000000000 */
.L_x_10:
[----:B-1----:R-:W-:Y:S05]  /*0860*/  BSYNC.RECONVERGENT B0 ;  /* 0x0000000000007941 */ /* 0x002fea0003800200 */
.L_x_9:
[----:B------:R-:W1:Y:S01]  /*0870*/  SHFL.IDX PT, R2, R85, RZ, 0x1f ;  /* 0x00001fff55027589 */ /* 0x000e6200000e0000 */
[----:B------:R-:W-:Y:S01]  /*0880*/  NOP ;  /* 0x0000000000007918 */ /* 0x000fe20000000000 */
[----:B-1----:R-:W-:-:S13]  /*0890*/  ISETP.NE.AND P0, PT, R2, 0x1, PT ;  /* 0x000000010200780c */ /* 0x002fda0003f05270 */
[----:B------:R-:W-:Y:S05]  /*08a0*/  @P0 BRA `(.L_x_11) ;  /* 0x0000000000480947 */ /* 0x000fea0003800000 */
        /* <DEDUP_REMOVED lines=9> */
[----:B------:R-:W-:Y:S01]  /*0940*/  USHF.L.U32 UR6, UR6, 0x1, URZ ;  /* 0x0000000106067899 */ /* 0x000fe200080006ff */
[----:B------:R-:W-:Y:S01]  /*0950*/  ELECT P0, URZ, PT ;  /* 0x0000000000ff782f */ /* 0x000fe20003800000 */
[----:B-1----:R-:W-:Y:S01]  /*0960*/  ULEA UR4, UR4, UR5, 0x18 ;  /* 0x0000000504047291 */ /* 0x002fe2000f8ec0ff */
[----:B------:R-:W1:Y:S11]  /*0970*/  FENCE.VIEW.ASYNC.S ;  /* 0x00000000000073c6 */ /* 0x000e760000000000 */
[----:B-1----:R1:W3:Y:S01]  /*0980*/  SYNCS.EXCH.64 URZ, [UR4+0x110], UR8 ;  /* 0x0001100804ff75b2 */ /* 0x0022e20008000100 */
[----:B------:R1:W4:Y:S01]  /*0990*/  SYNCS.EXCH.64 URZ, [UR4+0x120], UR6 ;  /* 0x0001200604ff75b2 */ /* 0x0003220008000100 */
[----:B------:R1:W1:Y:S01]  /*09a0*/  SYNCS.EXCH.64 URZ, [UR4+0x118], UR8 ;  /* 0x0001180804ff75b2 */ /* 0x0002620008000100 */
[----:B------:R1:W1:Y:S01]  /*09b0*/  SYNCS.EXCH.64 URZ, [UR4+0x128], UR6 ;  /* 0x0001280604ff75b2 */ /* 0x0002620008000100 */
[----:B------:R-:W-:Y:S01]  /*09c0*/  NOP ;  /* 0x0000000000007918 */ /* 0x000fe20000000000 */
.L_x_11:
[----:B------:R-:W2:Y:S01]  /*09d0*/  SHFL.IDX PT, R2, R85, RZ, 0x1f ;  /* 0x00001fff55027589 */ /* 0x000ea200000e0000 */
[----:B------:R-:W-:Y:S01]  /*09e0*/  NOP ;  /* 0x0000000000007918 */ /* 0x000fe20000000000 */
[----:B--2---:R-:W-:-:S13]  /*09f0*/  ISETP.NE.AND P0, PT, R2, 0x3, PT ;  /* 0x000000030200780c */ /* 0x004fda0003f05270 */
[----:B------:R-:W-:Y:S05]  /*0a00*/  @P0 BRA `(.L_x_12) ;  /* 0x0000000000300947 */ /* 0x000fea0003800000 */
[----:B-1----:R-:W1:Y:S01]  /*0a10*/  S2UR UR6, SR_CgaCtaId ;  /* 0x00000000000679c3 */ /* 0x002e620000008800 */
[----:B------:R-:W-:Y:S01]  /*0a20*/  UMOV UR4, 0x400 ;  /* 0x0000040000047882 */ /* 0x000fe20000000000 */
[----:B------:R-:W-:Y:S01]  /*0a30*/  UMOV UR5, 0x20 ;  /* 0x0000002000057882 */ /* 0x000fe20000000000 */
[----:B------:R-:W-:Y:S01]  /*0a40*/  ELECT P0, URZ, PT ;  /* 0x0000000000ff782f */ /* 0x000fe20003800000 */
[----:B-1----:R-:W-:Y:S02]  /*0a50*/  ULEA UR6, UR6, UR4, 0x18 ;  /* 0x0000000406067291 */ /* 0x002fe4000f8ec0ff */
[----:B------:R-:W-:-:S04]  /*0a60*/  UIADD3 UR4, UPT, UPT, -UR5, 0x100000, URZ ;  /* 0x0010000005047890 */ /* 0x000fc8000fffe1ff */
[----:B------:R-:W-:Y:S02]  /*0a70*/  USHF.L.U32 UR5, UR4, 0xb, URZ ;  /* 0x0000000b04057899 */ /* 0x000fe400080006ff */
[----:B------:R-:W-:Y:S01]  /*0a80*/  USHF.L.U32 UR4, UR4, 0x1, URZ ;  /* 0x0000000104047899 */ /* 0x000fe200080006ff */
[----:B------:R-:W1:Y:S11]  /*0a90*/  FENCE.VIEW.ASYNC.S ;  /* 0x00000000000073c6 */ /* 0x000e760000000000 */
[----:B-1----:R2:W1:Y:S01]  /*0aa0*/  SYNCS.EXCH.64 URZ, [UR6+0x130], UR4 ;  /* 0x0001300406ff75b2 */ /* 0x0024620008000100 */
[----:B------:R2:W1:Y:S02]  /*0ab0*/  SYNCS.EXCH.64 URZ, [UR6+0x138], UR4 ;  /* 0x0001380406ff75b2 */ /* 0x0004640008000100 */
[----:B--2---:R-:W-:Y:S01]  /*0ac0*/  NOP ;  /* 0x0000000000007918 */ /* 0x004fe20000000000 */
.L_x_12:
[----:B------:R-:W2:Y:S01]  /*0ad0*/  SHFL.IDX PT, R2, R85, RZ, 0x1f ;  /* 0x00001fff55027589 */ /* 0x000ea200000e0000 */
[----:B------:R-:W-:Y:S01]  /*0ae0*/  NOP ;  /* 0x0000000000007918 */ /* 0x000fe20000000000 */
[----:B--2---:R-:W-:-:S13]  /*0af0*/  ISETP.NE.AND P0, PT, R2, 0x4, PT ;  /* 0x000000040200780c */ /* 0x004fda0003f05270 */
[----:B------:R-:W-:Y:S05]  /*0b00*/  @P0 BRA `(.L_x_13) ;  /* 0x00000000004c0947 */ /* 0x000fea0003800000 */
[----:B-1----:R-:W1:Y:S01]  /*0b10*/  S2UR UR6, SR_CgaCtaId ;  /* 0x00000000000679c3 */ /* 0x002e620000008800 */
[----:B------:R-:W-:Y:S01]  /*0b20*/  UMOV UR4, 0x1e0 ;  /* 0x000001e000047882 */ /* 0x000fe20000000000 */
[----:B------:R-:W-:Y:S01]  /*0b30*/  UMOV UR5, 0x400 ;  /* 0x0000040000057882 */ /* 0x000fe20000000000 */
[----:B------:R-:W-:Y:S01]  /*0b40*/  USEL UR4, UR4, 0x1a0, UP3 ;  /* 0x000001a004047887 */ /* 0x000fe20009800000 */
[----:B------:R-:W-:Y:S01]  /*0b50*/  UMOV UR8, 0x1 ;  /* 0x0000000100087882 */ /* 0x000fe20000000000 */
[----:B------:R-:W-:Y:S01]  /*0b60*/  ELECT P0, URZ, PT ;  /* 0x0000000000ff782f */ /* 0x000fe20003800000 */
[----:B------:R-:W-:-:S04]  /*0b70*/  UIADD3 UR8, UPT, UPT, -UR8, 0x100000, URZ ;  /* 0x0010000008087890 */ /* 0x000fc8000fffe1ff */
[----:B------:R-:W-:Y:S02]  /*0b80*/  USHF.L.U32 UR9, UR8, 0xb, URZ ;  /* 0x0000000b08097899 */ /* 0x000fe400080006ff */
[----:B------:R-:W-:Y:S02]  /*0b90*/  USHF.L.U32 UR8, UR8, 0x1, URZ ;  /* 0x0000000108087899 */ /* 0x000fe400080006ff */
[----:B-1----:R-:W-:Y:S02]  /*0ba0*/  ULEA UR6, UR6, UR5, 0x18 ;  /* 0x0000000506067291 */ /* 0x002fe4000f8ec0ff */
[----:B------:R-:W-:-:S04]  /*0bb0*/  UIADD3 UR4, UPT, UPT, -UR4, 0x100000, URZ ;  /* 0x0010000004047890 */ /* 0x000fc8000fffe1ff */
[----:B------:R-:W-:Y:S02]  /*0bc0*/  USHF.L.U32 UR5, UR4, 0xb, URZ ;  /* 0x0000000b04057899 */ /* 0x000fe400080006ff */
[----:B------:R-:W-:Y:S01]  /*0bd0*/  USHF.L.U32 UR4, UR4, 0x1, URZ ;  /* 0x0000000104047899 */ /* 0x000fe200080006ff */
[----:B------:R-:W1:Y:S03]  /*0be0*/  FENCE.VIEW.ASYNC.S ;  /* 0x00000000000073c6 */ /* 0x000e660000000000 */
[----:B-1----:R2:W1:Y:S08]  /*0bf0*/  SYNCS.EXCH.64 URZ, [UR6+0x140], UR8 ;  /* 0x0001400806ff75b2 */ /* 0x0024700008000100 */
[----:B------:R2:W1:Y:S01]  /*0c00*/  SYNCS.EXCH.64 URZ, [UR6+0x150], UR4 ;  /* 0x0001500406ff75b2 */ /* 0x0004620008000100 */
[----:B------:R2:W1:Y:S01]  /*0c10*/  SYNCS.EXCH.64 URZ, [UR6+0x148], UR8 ;  /* 0x0001480806ff75b2 */ /* 0x0004620008000100 */
[----:B------:R2:W1:Y:S02]  /*0c20*/  SYNCS.EXCH.64 URZ, [UR6+0x158], UR4 ;  /* 0x0001580406ff75b2 */ /* 0x0004640008000100 */
[----:B--2---:R-:W-:Y:S01]  /*0c30*/  NOP ;  /* 0x0000000000007918 */ /* 0x004fe20000000000 */
.L_x_13:
[----:B------:R-:W2:Y:S01]  /*0c40*/  SHFL.IDX PT, R2, R85, RZ, 0x1f ;  /* 0x00001fff55027589 */ /* 0x000ea200000e0000 */
[----:B------:R-:W-:Y:S01]  /*0c50*/  NOP ;  /* 0x0000000000007918 */ /* 0x000fe20000000000 */
[----:B--2---:R-:W-:-:S13]  /*0c60*/  ISETP.NE.AND P0, PT, R2, 0x5, PT ;  /* 0x000000050200780c */ /* 0x004fda0003f05270 */
[----:B------:R-:W-:Y:S05]  /*0c70*/  @P0 BRA `(.L_x_14) ;  /* 0x0000000000580947 */ /* 0x000fea0003800000 */
[----:B-1----:R-:W1:Y:S01]  /*0c80*/  S2UR UR4, SR_CgaCtaId ;  /* 0x00000000000479c3 */ /* 0x002e620000008800 */
        /* <DEDUP_REMOVED lines=12> */
[----:B-1----:R2:W1:Y:S01]  /*0d50*/  SYNCS.EXCH.64 URZ, [UR4+0x160], UR8 ;  /* 0x0001600804ff75b2 */ /* 0x0024620008000100 */
[----:B------:R2:W1:Y:S01]  /*0d60*/  SYNCS.EXCH.64 URZ, [UR4+0x180], UR6 ;  /* 0x0001800604ff75b2 */ /* 0x0004620008000100 */
[----:B------:R2:W1:Y:S01]  /*0d70*/  SYNCS.EXCH.64 URZ, [UR4+0x168], UR8 ;  /* 0x0001680804ff75b2 */ /* 0x0004620008000100 */
[----:B------:R2:W1:Y:S01]  /*0d80*/  SYNCS.EXCH.64 URZ, [UR4+0x188], UR6 ;  /* 0x0001880604ff75b2 */ /* 0x0004620008000100 */
[----:B------:R2:W1:Y:S01]  /*0d90*/  SYNCS.EXCH.64 URZ, [UR4+0x170], UR8 ;  /* 0x0001700804ff75b2 */ /* 0x0004620008000100 */
[----:B------:R2:W1:Y:S01]  /*0da0*/  SYNCS.EXCH.64 URZ, [UR4+0x190], UR6 ;  /* 0x0001900604ff75b2 */ /* 0x0004620008000100 */
[----:B------:R2:W1:Y:S01]  /*0db0*/  SYNCS.EXCH.64 URZ, [UR4+0x178], UR8 ;  /* 0x0001780804ff75b2 */ /* 0x0004620008000100 */
[----:B------:R2:W1:Y:S02]  /*0dc0*/  SYNCS.EXCH.64 URZ, [UR4+0x198], UR6 ;  /* 0x0001980604ff75b2 */ /* 0x0004640008000100 */
[----:B--2---:R-:W-:Y:S01]  /*0dd0*/  NOP ;  /* 0x0000000000007918 */ /* 0x004fe20000000000 */
.L_x_14:
[----:B------:R-:W2:Y:S01]  /*0de0*/  SHFL.IDX PT, R2, R85, RZ, 0x1f ;  /* 0x00001fff55027589 */ /* 0x000ea200000e0000 */
[----:B------:R-:W-:Y:S01]  /*0df0*/  NOP ;  /* 0x0000000000007918 */ /* 0x000fe20000000000 */
[----:B--2---:R-:W-:-:S13]  /*0e00*/  ISETP.NE.AND P0, PT, R2, 0x3, PT ;  /* 0x000000030200780c */ /* 0x004fda0003f05270 */
[----:B------:R-:W-:Y:S05]  /*0e10*/  @P0 BRA `(.L_x_15) ;  /* 0x0000000000380947 */ /* 0x000fea0003800000 */
[----:B------:R-:W2:Y:S01]  /*0e20*/  S2UR UR5, SR_CgaCtaId ;  /* 0x00000000000579c3 */ /* 0x000ea20000008800 */
[----:B-1----:R-:W-:Y:S01]  /*0e30*/  UMOV UR4, 0x400 ;  /* 0x0000040000047882 */ /* 0x002fe20000000000 */
[----:B------:R-:W-:Y:S01]  /*0e40*/  UMOV UR6, 0x20 ;  /* 0x0000002000067882 */ /* 0x000fe20000000000 */
[----:B------:R-:W-:Y:S01]  /*0e50*/  ELECT P0, URZ, PT ;  /* 0x0000000000ff782f */ /* 0x000fe20003800000 */
[----:B------:R-:W-:-:S04]  /*0e60*/  UIADD3 UR6, UPT, UPT, -UR6, 0x100000, URZ ;  /* 0x0010000006067890 */ /* 0x000fc8000fffe1ff */
[----:B------:R-:W-:Y:S02]  /*0e70*/  USHF.L.U32 UR7, UR6, 0xb, URZ ;  /* 0x0000000b06077899 */ /* 0x000fe400080006ff */
[----:B------:R-:W-:Y:S02]  /*0e80*/  USHF.L.U32 UR6, UR6, 0x1, URZ ;  /* 0x0000000106067899 */ /* 0x000fe400080006ff */
[----:B--2---:R-:W-:Y:S01]  /*0e90*/  ULEA UR4, UR5, UR4, 0x18 ;  /* 0x0000000405047291 */ /* 0x004fe2000f8ec0ff */
[----:B------:R-:W1:Y:S11]  /*0ea0*/  FENCE.VIEW.ASYNC.S ;  /* 0x00000000000073c6 */ /* 0x000e760000000000 */
[----:B-1----:R2:W1:Y:S01]  /*0eb0*/  SYNCS.EXCH.64 URZ, [UR4+0x1a0], UR6 ;  /* 0x0001a00604ff75b2 */ /* 0x0024620008000100 */
[----:B------:R2:W1:Y:S01]  /*0ec0*/  SYNCS.EXCH.64 URZ, [UR4+0x1b0], UR6 ;  /* 0x0001b00604ff75b2 */ /* 0x0004620008000100 */
[----:B------:R2:W1:Y:S01]  /*0ed0*/  SYNCS.EXCH.64 URZ, [UR4+0x1a8], UR6 ;  /* 0x0001a80604ff75b2 */ /* 0x0004620008000100 */
[----:B------:R2:W1:Y:S02]  /*0ee0*/  SYNCS.EXCH.64 URZ, [UR4+0x1b8], UR6 ;  /* 0x0001b80604ff75b2 */ /* 0x0004640008000100 */
[----:B--2---:R-:W-:Y:S01]  /*0ef0*/  NOP ;  /* 0x0000000000007918 */ /* 0x004fe20000000000 */
.L_x_15:
[----:B-1----:R-:W1:Y:S01]  /*0f00*/  LDCU UR4, c[0x0][0x36c] ;  /* 0x00006d80ff0477ac */ /* 0x002e620008000800 */
[----:B------:R-:W-:Y:S01]  /*0f10*/  ISETP.NE.OR P3, PT, R0, 0x2, !P3 ;  /* 0x000000020000780c */ /* 0x000fe20005f65670 */
[----:B------:R-:W-:Y:S01]  /*0f20*/  NOP ;  /* 0x0000000000007918 */ /* 0x000fe20000000000 */
[----:B------:R-:W-:Y:S01]  /*0f30*/  LOP3.LUT R0, R93, 0x1f, RZ, 0xc0, !PT ;  /* 0x0000001f5d007812 */ /* 0x000fe200078ec0ff */
[----:B------:R-:W-:Y:S02]  /*0f40*/  UISETP.NE.AND UP4, UPT, UR17, URZ, UPT ;  /* 0x000000ff1100728c */ /* 0x000fe4000bf85270 */
[----:B-1----:R-:W-:-:S09]  /*0f50*/  UISETP.EQ.U32.AND UP5, UPT, UR4, 0x1, UPT ;  /* 0x000000010400788c */ /* 0x002fd2000bfa2070 */
[----:B------:R-:W-:Y:S05]  /*0f60*/  BRA.U !UP5, `(.L_x_16) ;  /* 0x000000010d087547 */ /* 0x000fea000b800000 */
[----:B---34-:R-:W-:Y:S01]  /*0f70*/  UCGABAR_ARV ;  /* 0x00000000000079c7 */ /* 0x018fe20008000000 */
[----:B------:R-:W-:Y:S05]  /*0f80*/  BRA `(.L_x_17) ;  /* 0x0000000000047947 */ /* 0x000fea0003800000 */
.L_x_16:
[----:B---34-:R-:W-:Y:S01]  /*0f90*/  NOP ;  /* 0x0000000000007918 */ /* 0x018fe20000000000 */
.L_x_17:
[----:B------:R-:W1:Y:S01]  /*0fa0*/  S2UR UR7, SR_CTAID.X ;  /* 0x00000000000779c3 */ /* 0x000e620000002500 */
[----:B------:R-:W-:-:S05]  /*0fb0*/  CS2R.32 R3, SR_CgaSize ;  /* 0x0000000000037805 */ /* 0x000fca0000008a00 */
[----:B------:R-:W-:-:S05]  /*0fc0*/  IMAD R3, R3, -0xa0, RZ ;  /* 0xffffff6003037824 */ /* 0x000fca00078e02ff */
[----:B------:R-:W-:-:S14]  /*0fd0*/  R2UR UR5, R3 ;  /* 0x00000000030572ca */ /* 0x000fdc00000e0000 */
[----:B------:R-:W2:Y:S01]  /*0fe0*/  LDCU UR5, c[0x0][UR5+0x2b0] ;  /* 0x00005600050577ac */ /* 0x000ea20008000800 */
[----:B------:R-:W-:-:S05]  /*0ff0*/  CS2R.32 R3, SR_CgaSize ;  /* 0x0000000000037805 */ /* 0x000fca0000008a00 */
[----:B------:R-:W-:-:S05]  /*1000*/  IMAD R3, R3, -0xa0, RZ ;  /* 0xffffff6003037824 */ /* 0x000fca00078e02ff */
[----:B------:R-:W-:-:S14]  /*1010*/  R2UR UR4, R3 ;  /* 0x00000000030472ca */ /* 0x000fdc00000e0000 */
[----:B------:R-:W3:Y:S01]  /*1020*/  LDCU UR4, c[0x0][UR4+0x2b4] ;  /* 0x00005680040477ac */ /* 0x000ee20008000800 */
[----:B------:R-:W4:Y:S01]  /*1030*/  S2UR UR8, SR_CTAID.Y ;  /* 0x00000000000879c3 */ /* 0x000f220000002600 */
[----:B------:R-:W3:Y:S01]  /*1040*/  LDCU UR21, c[0x0][0xb24] ;  /* 0x00016480ff1577ac */ /* 0x000ee20008000800 */
[----:B------:R-:W-:-:S05]  /*1050*/  CS2R.32 R3, SR_CgaSize ;  /* 0x0000000000037805 */ /* 0x000fca0000008a00 */
[----:B------:R-:W-:-:S05]  /*1060*/  IMAD R3, R3, -0xa0, RZ ;  /* 0xffffff6003037824 */ /* 0x000fca00078e02ff */
[----:B------:R-:W-:-:S14]  /*1070*/  R2UR UR62, R3 ;  /* 0x00000000033e72ca */ /* 0x000fdc00000e0000 */
[----:B------:R-:W4:Y:S01]  /*1080*/  LDCU UR62, c[0x0][UR62+0x2a0] ;  /* 0x000054003e3e77ac */ /* 0x000f220008000800 */
[----:B------:R-:W4:Y:S01]  /*1090*/  S2UR UR9, SR_CgaCtaId ;  /* 0x00000000000979c3 */ /* 0x000f220000008800 */
[----:B------:R-:W-:-:S05]  /*10a0*/  CS2R.32 R3, SR_CgaSize ;  /* 0x0000000000037805 */ /* 0x000fca0000008a00 */
[----:B------:R-:W-:-:S05]  /*10b0*/  IMAD R3, R3, -0xa0, RZ ;  /* 0xffffff6003037824 */ /* 0x000fca00078e02ff */
[----:B------:R-:W-:-:S14]  /*10c0*/  R2UR UR59, R3 ;  /* 0x00000000033b72ca */ /* 0x000fdc00000e0000 */
[----:B------:R-:W4:Y:S01]  /*10d0*/  LDCU UR59, c[0x0][UR59+0x2a4] ;  /* 0x000054803b3b77ac */ /* 0x000f220008000800 */
[----:B------:R-:W4:Y:S01]  /*10e0*/  LDCU UR42, c[0x0][0xb24] ;  /* 0x00016480ff2a77ac */ /* 0x000f220008000800 */
[----:B-1----:R-:W-:Y:S01]  /*10f0*/  I2FP.F32.U32 R3, UR7 ;  /* 0x0000000700037c45 */ /* 0x002fe20008201000 */
[----:B------:R-:W1:Y:S01]  /*1100*/  S2UR UR36, SR_CTAID.Z ;  /* 0x00000000002479c3 */ /* 0x000e620000002700 */
[----:B------:R-:W1:Y:S03]  /*1110*/  LDCU UR27, c[0x0][0xb30] ;  /* 0x00016600ff1b77ac */ /* 0x000e660008000800 */
[----:B--2---:R-:W-:Y:S01]  /*1120*/  FMUL R3, R3, UR5 ;  /* 0x0000000503037c20 */ /* 0x004fe20008400000 */
[----:B---3--:R-:W-:Y:S01]  /*1130*/  UISETP.GE.AND UP2, UPT, UR21, 0x1, UPT ;  /* 0x000000011500788c */ /* 0x008fe2000bf46270 */
[----:B----4-:R-:W-:Y:S01]  /*1140*/  I2FP.F32.U32 R2, UR8 ;  /* 0x0000000800027c45 */ /* 0x010fe20008201000 */
[----:B------:R-:W-:Y:S01]  /*1150*/  UMOV UR16, UR7 ;  /* 0x0000000700107c82 */ /* 0x000fe20008000000 */
[----:B------:R-:W-:-:S02]  /*1160*/  UMOV UR20, UR8 ;  /* 0x0000000800147c82 */ /* 0x000fc40008000000 */
[----:B------:R-:W2:Y:S01]  /*1170*/  F2I.U32.TRUNC.NTZ R3, R3 ;  /* 0x0000000300037305 */ /* 0x000ea2000020f000 */
[----:B------:R-:W-:Y:S01]  /*1180*/  FMUL R2, R2, UR4 ;  /* 0x0000000402027c20 */ /* 0x000fe20008400000 */
[----:B------:R-:W-:-:S06]  /*1190*/  USHF.L.U32 UR28, UR9, 0xb, URZ ;  /* 0x0000000b091c7899 */ /* 0x000fcc00080006ff */
[----:B------:R-:W3:Y:S01]  /*11a0*/  F2I.U32.TRUNC.NTZ R2, R2 ;  /* 0x0000000200027305 */ /* 0x000ee2000020f000 */
[----:B--2---:R-:W-:Y:S02]  /*11b0*/  R2UR UR4, R3 ;  /* 0x00000000030472ca */ /* 0x004fe400000e0000 */
[----:B---3--:R-:W-:Y:S02]  /*11c0*/  R2UR UR6, R2 ;  /* 0x00000000020672ca */ /* 0x008fe400000e0000 */
[----:B------:R-:W-:-:S09]  /*11d0*/  PRMT R2, RZ, 0x7610, R2 ;  /* 0x00007610ff027816 */ /* 0x000fd20000000002 */
[----:B------:R-:W-:-:S04]  /*11e0*/  UIADD3 UR5, UPT, UPT, -UR4, URZ, URZ ;  /* 0x000000ff04057290 */ /* 0x000fc8000fffe1ff */
[----:B------:R-:W-:Y:S02]  /*11f0*/  UIMAD UR62, UR62, UR5, UR7 ;  /* 0x000000053e3e72a4 */ /* 0x000fe4000f8e0207 */
[----:B------:R-:W-:-:S04]  /*1200*/  UIADD3 UR4, UPT, UPT, -UR6, URZ, URZ ;  /* 0x000000ff06047290 */ /* 0x000fc8000fffe1ff */
[----:B------:R-:W-:Y:S01]  /*1210*/  UIMAD UR59, UR59, UR4, UR8 ;  /* 0x000000043b3b72a4 */ /* 0x000fe2000f8e0208 */
[----:B-1----:R-:W-:Y:S11]  /*1220*/  BRA.U UP4, `(.L_x_18) ;  /* 0x0000000104247547 */ /* 0x002ff6000b800000 */
[----:B------:R-:W-:Y:S02]  /*1230*/  UISETP.NE.AND UP0, UPT, UR59, URZ, UPT ;  /* 0x000000ff3b00728c */ /* 0x000fe4000bf05270 */
[----:B------:R-:W-:Y:S02]  /*1240*/  UISETP.NE.AND UP1, UPT, UR59, 0x1, UPT ;  /* 0x000000013b00788c */ /* 0x000fe4000bf25270 */
[----:B------:R-:W-:Y:S02]  /*1250*/  UISETP.EQ.OR UP0, UPT, UR62, URZ, !UP0 ;  /* 0x000000ff3e00728c */ /* 0x000fe4000c702670 */
[----:B------:R-:W-:Y:S02]  /*1260*/  USEL UR4, URZ, 0x2, UP1 ;  /* 0x00000002ff047887 */ /* 0x000fe40008800000 */
[----:B------:R-:W-:Y:S02]  /*1270*/  USEL UR5, URZ, 0x1, !UP0 ;  /* 0x00000001ff057887 */ /* 0x000fe4000c000000 */
[----:B------:R-:W-:-:S04]  /*1280*/  UISETP.NE.AND UP0, UPT, UR62, URZ, UPT ;  /* 0x000000ff3e00728c */ /* 0x000fc8000bf05270 */
[----:B------:R-:W-:-:S04]  /*1290*/  USEL UR4, UR4, 0x2, UP0 ;  /* 0x0000000204047887 */ /* 0x000fc80008000000 */
[----:B------:R-:W-:-:S06]  /*12a0*/  UIADD3 UR4, UPT, UPT, UR5, UR4, URZ ;  /* 0x0000000405047290 */ /* 0x000fcc000fffe0ff */
[----:B------:R-:W-:Y:S02]  /*12b0*/  MOV R2, UR4 ;  /* 0x0000000400027c02 */ /* 0x000fe40008000f00 */
.L_x_18:
[----:B------:R-:W-:Y:S05]  /*12c0*/  BRA.U !UP2, `(.L_x_19) ;  /* 0x000000010ad47547 */ /* 0x000fea000b800000 */
[----:B------:R-:W1:Y:S01]  /*12d0*/  LDCU.128 UR12, c[0x0][0xb10] ;  /* 0x00016200ff0c77ac */ /* 0x000e620008000c00 */
[----:B------:R-:W2:Y:S01]  /*12e0*/  LDCU UR6, c[0x0][0x370] ;  /* 0x00006e00ff0677ac */ /* 0x000ea20008000800 */
[----:B------:R-:W3:Y:S01]  /*12f0*/  LDCU UR5, c[0x0][0x374] ;  /* 0x00006e80ff0577ac */ /* 0x000ee20008000800 */
[----:B------:R-:W4:Y:S01]  /*1300*/  LDCU UR26, c[0x0][0xb0c] ;  /* 0x00016180ff1a77ac */ /* 0x000f220008000800 */
[----:B------:R-:W4:Y:S01]  /*1310*/  LDCU UR4, c[0x0][0xb20] ;  /* 0x00016400ff0477ac */ /* 0x000f220008000800 */
[----:B------:R-:W4:Y:S01]  /*1320*/  LDCU.64 UR8, c[0x0][0xb28] ;  /* 0x00016500ff0877ac */ /* 0x000f220008000a00 */
[----:B-1----:R-:W-:Y:S02]  /*1330*/  UISETP.NE.AND UP0, UPT, UR14, 0x1, UPT ;  /* 0x000000010e00788c */ /* 0x002fe4000bf05270 */
[----:B---3--:R-:W-:Y:S02]  /*1340*/  UIMAD.WIDE.U32 UR10, UR5, UR15, URZ ;  /* 0x0000000f050a72a5 */ /* 0x008fe4000f8e00ff */
[----:B--2---:R-:W-:-:S02]  /*1350*/  UIMAD.WIDE.U32 UR22, UR6, UR12, URZ ;  /* 0x0000000c061672a5 */ /* 0x004fc4000f8e00ff */
[----:B----4-:R-:W-:Y:S02]  /*1360*/  UISETP.NE.AND UP1, UPT, UR26, 0x1, UPT ;  /* 0x000000011a00788c */ /* 0x010fe4000bf25270 */
[----:B------:R-:W-:Y:S01]  /*1370*/  UISETP.NE.AND UP2, UPT, UR21, 0x1, UPT ;  /* 0x000000011500788c */ /* 0x000fe2000bf45270 */
[----:B------:R-:W-:Y:S02]  /*1380*/  UMOV UR10, UR11 ;  /* 0x0000000b000a7c82 */ /* 0x000fe40008000000 */
[----:B------:R-:W-:Y:S01]  /*1390*/  UMOV UR22, UR23 ;  /* 0x0000001700167c82 */ /* 0x000fe20008000000 */
[----:B------:R-:W-:Y:S02]  /*13a0*/  @UP0 USHF.R.U32.HI UR5, URZ, UR4, UR10 ;  /* 0x00000004ff050299 */ /* 0x000fe4000801160a */
[----:B------:R-:W-:Y:S02]  /*13b0*/  UIMAD.WIDE.U32 UR24, UR20, UR15, URZ ;  /* 0x0000000f141872a5 */ /* 0x000fe4000f8e00ff */
[----:B------:R-:W-:-:S02]  /*13c0*/  UIMAD.WIDE.U32 UR10, UR5, UR8, URZ ;  /* 0x00000008050a72a5 */ /* 0x000fc4000f8e00ff */
[----:B------:R-:W-:Y:S02]  /*13d0*/  @UP1 USHF.R.U32.HI UR6, URZ, UR13, UR22 ;  /* 0x0000000dff061299 */ /* 0x000fe40008011616 */
[----:B------:R-:W-:Y:S02]  /*13e0*/  UIMAD.WIDE.U32 UR18, UR16, UR12, URZ ;  /* 0x0000000c101272a5 */ /* 0x000fe4000f8e00ff */
[----:B------:R-:W-:Y:S01]  /*13f0*/  UIMAD.WIDE.U32 UR22, UR6, UR8, URZ ;  /* 0x00000008061672a5 */ /* 0x000fe2000f8e00ff */
[----:B------:R-:W-:Y:S01]  /*1400*/  UMOV UR24, UR25 ;  /* 0x0000001900187c82 */ /* 0x000fe20008000000 */
[----:B------:R-:W-:Y:S01]  /*1410*/  UMOV UR10, UR11 ;  /* 0x0000000b000a7c82 */ /* 0x000fe20008000000 */
[----:B------:R-:W-:Y:S02]  /*1420*/  USHF.R.U32.HI UR24, URZ, UR4, UR24 ;  /* 0x00000004ff187299 */ /* 0x000fe40008011618 */
[----:B------:R-:W-:Y:S02]  /*1430*/  @UP2 USHF.R.U32.HI UR5, URZ, UR9, UR10 ;  /* 0x00000009ff052299 */ /* 0x000fe4000801160a */
[----:B------:R-:W-:Y:S01]  /*1440*/  UMOV UR7, UR23 ;  /* 0x0000001700077c82 */ /* 0x000fe20008000000 */
[----:B------:R-:W-:Y:S01]  /*1450*/  UMOV UR18, UR19 ;  /* 0x0000001300127c82 */ /* 0x000fe20008000000 */
[----:B------:R-:W-:-:S02]  /*1460*/  @UP2 USHF.R.U32.HI UR6, URZ, UR9, UR7 ;  /* 0x00000009ff062299 */ /* 0x000fc40008011607 */
[----:B------:R-:W-:Y:S02]  /*1470*/  USHF.R.U32.HI UR13, URZ, UR13, UR18 ;  /* 0x0000000dff0d7299 */ /* 0x000fe40008011612 */
[----:B------:R-:W-:Y:S02]  /*1480*/  USEL UR4, UR20, UR24, !UP0 ;  /* 0x0000001814047287 */ /* 0x000fe4000c000000 */
[----:B------:R-:W-:Y:S02]  /*1490*/  UIMAD UR7, UR5, UR21, URZ ;  /* 0x00000015050772a4 */ /* 0x000fe4000f8e02ff */
[----:B------:R-:W-:Y:S02]  /*14a0*/  USEL UR5, UR16, UR13, !UP1 ;  /* 0x0000000d10057287 */ /* 0x000fe4000c800000 */
[----:B------:R-:W-:Y:S02]  /*14b0*/  UIMAD UR12, UR6, UR21, URZ ;  /* 0x00000015060c72a4 */ /* 0x000fe4000f8e02ff */
[----:B------:R-:W-:-:S02]  /*14c0*/  UISETP.GE.AND UP0, UPT, UR4, UR7, UPT ;  /* 0x000000070400728c */ /* 0x000fc4000bf06270 */
[----:B------:R-:W-:Y:S02]  /*14d0*/  UIMAD.WIDE.U32 UR10, UR4, UR8, URZ ;  /* 0x00000008040a72a5 */ /* 0x000fe4000f8e00ff */
[----:B------:R-:W-:Y:S02]  /*14e0*/  UISETP.GE.OR UP0, UPT, UR5, UR12, UP0 ;  /* 0x0000000c0500728c */ /* 0x000fe40008706670 */
[----:B------:R-:W-:Y:S02]  /*14f0*/  UIMAD.WIDE.U32 UR12, UR5, UR8, URZ ;  /* 0x00000008050c72a5 */ /* 0x000fe4000f8e00ff */
[----:B------:R-:W-:Y:S01]  /*1500*/  UIADD3 UR10, UPT, UPT, -UR4, URZ, URZ ;  /* 0x000000ff040a7290 */ /* 0x000fe2000fffe1ff */
[----:B------:R-:W-:Y:S01]  /*1510*/  UMOV UR8, UR11 ;  /* 0x0000000b00087c82 */ /* 0x000fe20008000000 */
[----:B------:R-:W-:Y:S02]  /*1520*/  UIADD3 UR11, UPT, UPT, -UR5, URZ, URZ ;  /* 0x000000ff050b7290 */ /* 0x000fe4000fffe1ff */
[----:B------:R-:W-:-:S03]  /*1530*/  USHF.R.U32.HI UR8, URZ, UR9, UR8 ;  /* 0x00000009ff087299 */ /* 0x000fc60008011608 */
[----:B------:R-:W-:Y:S01]  /*1540*/  @!UP0 UMOV UR7, UR13 ;  /* 0x0000000d00078c82 */ /* 0x000fe20008000000 */
[----:B------:R-:W-:Y:S02]  /*1550*/  UIMAD UR20, UR14, UR10, UR20 ;  /* 0x0000000a0e1472a4 */ /* 0x000fe4000f8e0214 */
[----:B------:R-:W-:Y:S02]  /*1560*/  USEL UR8, UR4, UR8, !UP2 ;  /* 0x0000000804087287 */ /* 0x000fe4000d000000 */
[----:B------:R-:W-:Y:S02]  /*1570*/  @!UP0 USHF.R.U32.HI UR7, URZ, UR9, UR7 ;  /* 0x00000009ff078299 */ /* 0x000fe40008011607 */
[----:B------:R-:W-:Y:S02]  /*1580*/  UIADD3 UR9, UPT, UPT, -UR8, URZ, URZ ;  /* 0x000000ff08097290 */ /* 0x000fe4000fffe1ff */
[----:B------:R-:W-:Y:S02]  /*1590*/  @!UP0 USEL UR7, UR5, UR7, !UP2 ;  /* 0x0000000705078287 */ /* 0x000fe4000d000000 */
[----:B------:R-:W-:-:S02]  /*15a0*/  UIMAD UR9, UR21, UR9, UR4 ;  /* 0x00000009150972a4 */ /* 0x000fc4000f8e0204 */
[----:B------:R-:W-:Y:S02]  /*15b0*/  @!UP0 UIADD3 UR8, UPT, UPT, UR8, -UR7, URZ ;  /* 0x8000000708088290 */ /* 0x000fe4000fffe0ff */
[----:B------:R-:W-:Y:S02]  /*15c0*/  @!UP0 UIMAD UR6, UR9, UR6, UR7 ;  /* 0x00000006090682a4 */ /* 0x000fe4000f8e0207 */
[----:B------:R-:W-:Y:S02]  /*15d0*/  @!UP0 UIMAD UR4, UR8, UR21, UR5 ;  /* 0x00000015080482a4 */ /* 0x000fe4000f8e0205 */
[----:B------:R-:W-:Y:S02]  /*15e0*/  UIMAD UR16, UR26, UR11, UR16 ;  /* 0x0000000b1a1072a4 */ /* 0x000fe4000f8e0210 */
[----:B------:R-:W-:Y:S01]  /*15f0*/  UIMAD UR20, UR4, UR14, UR20 ;  /* 0x0000000e041472a4 */ /* 0x000fe2000f8e0214 */
[----:B------:R-:W-:Y:S02]  /*1600*/  @!UP0 UMOV UR5, UR6 ;  /* 0x0000000600058c82 */ /* 0x000fe40008000000 */
[----:B------:R-:W-:-:S12]  /*1610*/  UIMAD UR16, UR5, UR26, UR16 ;  /* 0x0000001a051072a4 */ /* 0x000fd8000f8e0210 */
.L_x_19:
[----:B------:R-:W-:Y:S02]  /*1620*/  UISETP.NE.AND UP1, UPT, UR27, 0x1, UPT ;  /* 0x000000011b00788c */ /* 0x000fe4000bf25270 */
[----:B------:R-:W-:Y:S02]  /*1630*/  UISETP.NE.AND UP0, UPT, UR17, 0x2, UPT ;  /* 0x000000021100788c */ /* 0x000fe4000bf05270 */
[----:B------:R-:W-:-:S05]  /*1640*/  ULOP3.LUT UR28, UR28, 0x800, URZ, 0xc0, !UPT ;  /* 0x000008001c1c7892 */ /* 0x000fca000f8ec0ff */
[----:B------:R-:W-:Y:S07]  /*1650*/  BRA.U UP1, `(.L_x_20) ;  /* 0x0000000101447547 */ /* 0x000fee000b800000 */
[----:B------:R-:W1:Y:S01]  /*1660*/  LDCU.128 UR8, c[0x0][0xb10] ;  /* 0x00016200ff0877ac */ /* 0x000e620008000c00 */
[----:B------:R-:W2:Y:S01]  /*1670*/  LDCU UR12, c[0x0][0xb0c] ;  /* 0x00016180ff0c77ac */ /* 0x000ea20008000800 */
[----:B------:R-:W3:Y:S01]  /*1680*/  LDCU UR13, c[0x0][0xb20] ;  /* 0x00016400ff0d77ac */ /* 0x000ee20008000800 */
[----:B-1----:R-:W-:Y:S02]  /*1690*/  UIMAD.WIDE.U32 UR6, UR16, UR8, URZ ;  /* 0x00000008100672a5 */ /* 0x002fe4000f8e00ff */
[----:B------:R-:W-:Y:S02]  /*16a0*/  UIMAD.WIDE.U32 UR4, UR20, UR11, URZ ;  /* 0x0000000b140472a5 */ /* 0x000fe4000f8e00ff */
[----:B--2---:R-:W-:Y:S02]  /*16b0*/  UISETP.NE.AND UP2, UPT, UR12, 0x1, UPT ;  /* 0x000000010c00788c */ /* 0x004fe4000bf45270 */
[----:B------:R-:W-:Y:S01]  /*16c0*/  UISETP.NE.AND UP1, UPT, UR10, 0x1, UPT ;  /* 0x000000010a00788c */ /* 0x000fe2000bf25270 */
[----:B------:R-:W-:-:S02]  /*16d0*/  UMOV UR6, UR7 ;  /* 0x0000000700067c82 */ /* 0x000fc40008000000 */
[----:B------:R-:W-:Y:S01]  /*16e0*/  UMOV UR4, UR5 ;  /* 0x0000000500047c82 */ /* 0x000fe20008000000 */
[----:B------:R-:W-:Y:S02]  /*16f0*/  USHF.R.U32.HI UR6, URZ, UR9, UR6 ;  /* 0x00000009ff067299 */ /* 0x000fe40008011606 */
[----:B---3--:R-:W-:Y:S02]  /*1700*/  USHF.R.U32.HI UR4, URZ, UR13, UR4 ;  /* 0x0000000dff047299 */ /* 0x008fe40008011604 */
[----:B------:R-:W-:Y:S02]  /*1710*/  USEL UR5, UR16, UR6, !UP2 ;  /* 0x0000000610057287 */ /* 0x000fe4000d000000 */
[----:B------:R-:W-:-:S04]  /*1720*/  USEL UR4, UR20, UR4, !UP1 ;  /* 0x0000000414047287 */ /* 0x000fc8000c800000 */
[----:B------:R-:W-:Y:S02]  /*1730*/  UIADD3 UR6, UPT, UPT, UR5, -UR4, URZ ;  /* 0x8000000405067290 */ /* 0x000fe4000fffe0ff */
[----:B------:R-:W-:Y:S02]  /*1740*/  UIADD3 UR4, UPT, UPT, -UR5, UR4, URZ ;  /* 0x0000000405047290 */ /* 0x000fe4000fffe1ff */
[----:B------:R-:W-:Y:S02]  /*1750*/  UIMAD UR20, UR6, UR10, UR20 ;  /* 0x0000000a061472a4 */ /* 0x000fe4000f8e0214 */
[----:B------:R-:W-:-:S12]  /*1760*/  UIMAD UR16, UR4, UR12, UR16 ;  /* 0x0000000c041072a4 */ /* 0x000fd8000f8e0210 */
.L_x_20:
[----:B------:R-:W-:Y:S05]  /*1770*/  BRA.U !UP5, `(.L_x_21) ;  /* 0x000000010d0c7547 */ /* 0x000fea000b800000 */
[----:B------:R-:W-:Y:S01]  /*1780*/  UCGABAR_WAIT ;  /* 0x0000000000007dc7 */ /* 0x000fe20008000000 */
[----:B------:R-:W-:Y:S01]  /*1790*/  CCTL.IVALL ;  /* 0x00000000ff00798f */ /* 0x000fe20002000000 */
[----:B------:R-:W-:Y:S05]  /*17a0*/  BRA `(.L_x_22) ;  /* 0x0000000000047947 */ /* 0x000fea0003800000 */
.L_x_21:
[----:B------:R-:W-:Y:S06]  /*17b0*/  BAR.SYNC.DEFER_BLOCKING 0x0 ;  /* 0x0000000000007b1d */ /* 0x000fec0000010000 */
.L_x_22:
[----:B------:R-:W-:Y:S05]  /*17c0*/  BRA.U UP0, `(.L_x_23) ;  /* 0x0000001900887547 */ /* 0x000fea000b800000 */
[----:B------:R-:W1:Y:S01]  /*17d0*/  LDCU UR6, c[0x0][0x38c] ;  /* 0x00007180ff0677ac */ /* 0x000e620008000800 */
[----:B------:R-:W2:Y:S01]  /*17e0*/  S2UR UR8, SR_CgaCtaId ;  /* 0x00000000000879c3 */ /* 0x000ea20000008800 */
[----:B------:R-:W-:Y:S01]  /*17f0*/  PLOP3.LUT P1, PT, PT, PT, UP3, 0x80, 0x8 ;  /* 0x000000000008781c */ /* 0x000fe20003f2f038 */
[----:B------:R-:W-:Y:S01]  /*1800*/  IMAD.MOV.U32 R12, RZ, RZ, 0x1 ;  /* 0x00000001ff0c7424 */ /* 0x000fe200078e00ff */
[----:B------:R-:W-:Y:S01]  /*1810*/  UMOV UR7, 0x400 ;  /* 0x0000040000077882 */ /* 0x000fe20000000000 */
[----:B------:R-:W-:Y:S01]  /*1820*/  UISETP.NE.AND UP1, UPT, UR17, URZ, UPT ;  /* 0x000000ff1100728c */ /* 0x000fe2000bf25270 */
[----:B------:R-:W-:Y:S02]  /*1830*/  ISETP.EQ.OR P2, PT, R0, RZ, P3 ;  /* 0x000000ff0000720c */ /* 0x000fe40001f42670 */
[----:B------:R-:W-:Y:S02]  /*1840*/  CS2R R10, SRZ ;  /* 0x00000000000a7805 */ /* 0x000fe4000001ff00 */
[----:B------:R-:W-:Y:S01]  /*1850*/  PLOP3.LUT P1, PT, P1, PT, PT, 0x8, 0x80 ;  /* 0x000000000080781c */ /* 0x000fe20000f2e170 */
[----:B------:R-:W-:Y:S01]  /*1860*/  IMAD.MOV.U32 R9, RZ, RZ, RZ ;  /* 0x000000ffff097224 */ /* 0x000fe200078e00ff */
[----:B------:R-:W3:Y:S01]  /*1870*/  LDCU UR40, c[0x0][0x370] ;  /* 0x00006e00ff2877ac */ /* 0x000ee20008000800 */
[----:B------:R-:W-:Y:S01]  /*1880*/  IMAD.MOV.U32 R8, RZ, RZ, 0x1 ;  /* 0x00000001ff087424 */ /* 0x000fe200078e00ff */
[----:B------:R-:W4:Y:S01]  /*1890*/  LDCU.64 UR26, c[0x0][0x348] ;  /* 0x00006900ff1a77ac */ /* 0x000f220008000a00 */
[----:B-1----:R-:W-:-:S02]  /*18a0*/  UIADD3 UR5, UPT, UPT, UR6, 0x3f, URZ ;  /* 0x0000003f06057890 */ /* 0x002fc4000fffe0ff */
[----:B------:R-:W-:Y:S02]  /*18b0*/  USHF.R.U32.HI UR45, URZ, 0x6, UR28 ;  /* 0x00000006ff2d7899 */ /* 0x000fe4000801161c */
[----:B------:R-:W-:Y:S02]  /*18c0*/  USHF.R.S32.HI UR4, URZ, 0x1f, UR5 ;  /* 0x0000001fff047899 */ /* 0x000fe40008011405 */
[----:B------:R-:W-:Y:S02]  /*18d0*/  UIADD3 UR46, UPT, UPT, UR6, 0x7e, URZ ;  /* 0x0000007e062e7890 */ /* 0x000fe4000fffe0ff */
[----:B------:R-:W-:Y:S02]  /*18e0*/  ULEA.HI UR4, UR4, UR5, URZ, 0x6 ;  /* 0x0000000504047291 */ /* 0x000fe4000f8f30ff */
[----:B--2---:R-:W-:Y:S02]  /*18f0*/  ULEA UR7, UR8, UR7, 0x18 ;  /* 0x0000000708077291 */ /* 0x004fe4000f8ec0ff */
[----:B------:R-:W-:-:S02]  /*1900*/  USHF.R.S32.HI UR43, URZ, 0x6, UR4 ;  /* 0x00000006ff2b7899 */ /* 0x000fc40008011404 */
[----:B------:R-:W-:Y:S02]  /*1910*/  UIADD3 UR4, UPT, UPT, UR6, -0x1, URZ ;  /* 0xffffffff06047890 */ /* 0x000fe4000fffe0ff */
[----:B------:R-:W-:Y:S02]  /*1920*/  UISETP.LT.U32.AND UP0, UPT, UR43, 0x11, UPT ;  /* 0x000000112b00788c */ /* 0x000fe4000bf01070 */
[----:B------:R-:W-:Y:S02]  /*1930*/  UISETP.GE.U32.AND UP2, UPT, UR4, -0x7f, UPT ;  /* 0xffffff810400788c */ /* 0x000fe4000bf46070 */
[----:B------:R-:W-:Y:S01]  /*1940*/  USEL UR41, UR43, 0x11, UP0 ;  /* 0x000000112b297887 */ /* 0x000fe20008000000 */
[----:B------:R-:W1:Y:S03]  /*1950*/  LDCU UR39, c[0x0][0x374] ;  /* 0x00006e80ff2777ac */ /* 0x000e660008000800 */
[----:B------:R-:W-:-:S02]  /*1960*/  UIADD3 UR21, UPT, UPT, UR41, -0x1, URZ ;  /* 0xffffffff29157890 */ /* 0x000fc4000fffe0ff */
[----:B------:R-:W-:-:S03]  /*1970*/  USEL UR24, UR38, 0x2, UP1 ;  /* 0x0000000226187887 */ /* 0x000fc60008800000 */
[----:B------:R-:W-:Y:S02]  /*1980*/  @UP2 UIADD3 UR21, UPT, UPT, UR41, URZ, URZ ;  /* 0x000000ff29152290 */ /* 0x000fe4000fffe0ff */
[----:B------:R-:W-:Y:S02]  /*1990*/  UIADD3 UR29, UPT, UPT, UR7, 0x4400, UR28 ;  /* 0x00004400071d7890 */ /* 0x000fe4000fffe01c */
[----:B------:R-:W-:Y:S02]  /*19a0*/  UIADD3 UR44, UPT, UPT, UR43, -UR41, URZ ;  /* 0x800000292b2c7290 */ /* 0x000fe4000fffe0ff */
[----:B------:R-:W-:Y:S01]  /*19b0*/  UIADD3 UR21, UPT, UPT, UR21, 0x1, URZ ;  /* 0x0000000115157890 */ /* 0x000fe2000fffe0ff */
[----:B---34-:R-:W-:-:S11]  /*19c0*/  UMOV UR5, URZ ;  /* 0x000000ff00057c82 */ /* 0x018fd60008000000 */
.L_x_43:
[----:B------:R-:W2:Y:S02]  /*19d0*/  S2UR UR4, SR_CgaCtaId ;  /* 0x00000000000479c3 */ /* 0x000ea40000008800 */
[----:B--2---:R-:W-:-:S09]  /*19e0*/  UISETP.NE.AND UP0, UPT, UR4, URZ, UPT ;  /* 0x000000ff0400728c */ /* 0x004fd2000bf05270 */
[----:B-1----:R-:W-:Y:S05]  /*19f0*/  BRA.U UP0, `(.L_x_24) ;  /* 0x0000000100287547 */ /* 0x002fea000b800000 */
[----:B------:R-:W-:Y:S02]  /*1a00*/  LEA R0, R9, UR7, 0x3 ;  /* 0x0000000709007c11 */ /* 0x000fe4000f8e18ff */
[----:B------:R-:W-:-:S04]  /*1a10*/  SHF.L.U32 R3, R8, 0x1f, RZ ;  /* 0x0000001f08037819 */ /* 0x000fc800000006ff */
[----:B------:R-:W2:Y:S02]  /*1a20*/  SYNCS.PHASECHK.TRANS64.TRYWAIT P0, [R0+URZ+0x1b0], R3 ;  /* 0x0001b003000075a7 */ /* 0x000ea400080011ff */
[----:B--2---:R-:W-:Y:S05]  /*1a30*/  @!P0 BRA `(.L_x_25) ;  /* 0x00000064008c8947 */ /* 0x004fea0003800000 */
.L_x_126:
[----:B------:R3:W-:Y:S01]  /*1a40*/  SYNCS.ARRIVE.TRANS64.A1T0 RZ, [R0+URZ+0x1a0], RZ ;  /* 0x0001a0ff00ff79a7 */ /* 0x0007e200081000ff */
[----:B------:R-:W-:-:S05]  /*1a50*/  VIADD R9, R9, 0x1 ;  /* 0x0000000109097836 */ /* 0x000fca0000000000 */
[----:B------:R-:W-:-:S04]  /*1a60*/  ISETP.NE.AND P0, PT, R9, 0x2, PT ;  /* 0x000000020900780c */ /* 0x000fc80003f05270 */
[----:B--2---:R-:W-:Y:S02]  /*1a70*/  SEL R3, RZ, 0x1, P0 ;  /* 0x00000001ff037807 */ /* 0x004fe40000000000 */
[----:B------:R-:W-:Y:S02]  /*1a80*/  SEL R9, R9, RZ, P0 ;  /* 0x000000ff09097207 */ /* 0x000fe40000000000 */
[----:B------:R-:W-:-:S07]  /*1a90*/  LOP3.LUT R8, R8, R3, RZ, 0x3c, !PT ;  /* 0x0000000308087212 */ /* 0x000fce00078e3cff */
.L_x_24:
[----:B------:R-:W-:Y:S01]  /*1aa0*/  ULEA UR4, UR5, UR7, 0x3 ;  /* 0x0000000705047291 */ /* 0x000fe2000f8e18ff */
[----:B---3--:R-:W-:Y:S01]  /*1ab0*/  SHF.L.U32 R0, R12, 0x1f, RZ ;  /* 0x0000001f0c007819 */ /* 0x008fe200000006ff */
[----:B------:R-:W-:Y:S02]  /*1ac0*/  UISETP.GE.U32.AND UP0, UPT, UR46, 0x7f, UPT ;  /* 0x0000007f2e00788c */ /* 0x000fe4000bf06070 */
[----:B------:R-:W-:Y:S02]  /*1ad0*/  USHF.L.U32 UR11, UR20, 0x7, URZ ;  /* 0x00000007140b7899 */ /* 0x000fe400080006ff */
[----:B------:R-:W-:Y:S01]  /*1ae0*/  ULEA UR35, UR16, UR45, 0x6 ;  /* 0x0000002d10237291 */ /* 0x000fe2000f8e30ff */
[----:B------:R-:W-:Y:S02]  /*1af0*/  UMOV UR13, URZ ;  /* 0x000000ff000d7c82 */ /* 0x000fe40008000000 */
[----:B------:R2:W3:Y:S02]  /*1b00*/  SYNCS.PHASECHK.TRANS64.TRYWAIT P0, [UR4+0x88], R0 ;  /* 0x00008800ff0075a7 */ /* 0x0004e40008001104 */
[----:B------:R-:W-:Y:S07]  /*1b10*/  BRA.U !UP0, `(.L_x_26) ;  /* 0x0000000108bc7547 */ /* 0x000fee000b800000 */
[----:B------:R-:W-:Y:S01]  /*1b20*/  UMOV UR6, URZ ;  /* 0x000000ff00067c82 */ /* 0x000fe20008000000 */
[----:B------:R-:W-:-:S05]  /*1b30*/  UMOV UR4, UR5 ;  /* 0x0000000500047c82 */ /* 0x000fca0008000000 */
.L_x_32:
[----:B------:R-:W-:Y:S01]  /*1b40*/  ULEA UR33, UR4, UR7, 0x3 ;  /* 0x0000000704217291 */ /* 0x000fe2000f8e18ff */
[----:B---3--:R-:W-:Y:S01]  /*1b50*/  @!P3 MOV R2, 0x3000 ;  /* 0x000030000002b802 */ /* 0x008fe20000000f00 */
[----:B-1-3--:R-:W-:Y:S10]  /*1b60*/  @P0 BRA `(.L_x_27) ;  /* 0x00000000000c0947 */ /* 0x00aff40003800000 */
[----:B------:R-:W-:-:S04]  /*1b70*/  SHF.L.U32 R3, R12, 0x1f, RZ ;  /* 0x0000001f0c037819 */ /* 0x000fc800000006ff */
[----:B------:R-:W3:Y:S02]  /*1b80*/  SYNCS.PHASECHK.TRANS64.TRYWAIT P0, [UR33+0x88], R3 ;  /* 0x00008803ff0075a7 */ /* 0x000ee40008001121 */
[----:B---3--:R-:W-:Y:S05]  /*1b90*/  @!P0 BRA `(.L_x_28) ;  /* 0x0000006400488947 */ /* 0x008fea0003800000 */
.L_x_27:
[----:B------:R3:W-:Y:S01]  /*1ba0*/  @!P3 SYNCS.ARRIVE.TRANS64 RZ, [UR33], R2 ;  /* 0x00000002ffffb9a7 */ /* 0x0007e20008000021 */
[----:B------:R-:W-:-:S04]  /*1bb0*/  ULOP3.LUT UR5, UR24, 0x2, URZ, 0xfc, !UPT ;  /* 0x0000000218057892 */ /* 0x000fc8000f8efcff */
[----:B------:R-:W-:-:S09]  /*1bc0*/  UISETP.NE.AND UP0, UPT, UR5, 0x2, UPT ;  /* 0x000000020500788c */ /* 0x000fd2000bf05270 */
[----:B------:R-:W-:Y:S05]  /*1bd0*/  BRA.U UP0, `(.L_x_29) ;  /* 0x0000000100047547 */ /* 0x000fea000b800000 */
[----:B-1----:R-:W-:Y:S05]  /*1be0*/  BPT.TRAP 0x1 ;  /* 0x000000040000795c */ /* 0x002fea0000300000 */
.L_x_29:
[----:B------:R-:W-:Y:S04]  /*1bf0*/  BSSY.RECONVERGENT B0, `(.L_x_30) ;  /* 0x0000003000007945 */ /* 0x000fe80003800200 */
[----:B------:R-:W-:Y:S05]  /*1c00*/  @P2 BRA `(.L_x_31) ;  /* 0x0000000000042947 */ /* 0x000fea0003800000 */
[----:B-1----:R-:W-:Y:S05]  /*1c10*/  BPT.TRAP 0x1 ;  /* 0x000000040000795c */ /* 0x002fea0000300000 */
.L_x_31:
[----:B-1----:R-:W-:Y:S05]  /*1c20*/  BSYNC.RECONVERGENT B0 ;  /* 0x0000000000007941 */ /* 0x002fea0003800200 */
.L_x_30:
[----:B------:R-:W-:Y:S02]  /*1c30*/  UIADD3 UR5, UPT, UPT, UR4, 0x1, URZ ;  /* 0x0000000104057890 */ /* 0x000fe4000fffe0ff */
[----:B------:R-:W-:Y:S02]  /*1c40*/  ULEA UR32, UR4, UR28, 0xc ;  /* 0x0000001c04207291 */ /* 0x000fe4000f8e60ff */
[----:B------:R-:W-:Y:S02]  /*1c50*/  UISETP.NE.AND UP0, UPT, UR5, 0x11, UPT ;  /* 0x000000110500788c */ /* 0x000fe4000bf05270 */
[----:B------:R-:W-:Y:S02]  /*1c60*/  UIADD3 UR16, UP1, UPT, UR26, 0x80, URZ ;  /* 0x000000801a107890 */ /* 0x000fe4000ff3e0ff */
[----:B------:R-:W-:Y:S02]  /*1c70*/  USEL UR9, URZ, 0x1, UP0 ;  /* 0x00000001ff097887 */ /* 0x000fe40008000000 */
[----:B------:R-:W-:-:S02]  /*1c80*/  USEL UR5, UR5, URZ, UP0 ;  /* 0x000000ff05057287 */ /* 0x000fc40008000000 */
[----:B------:R-:W-:Y:S02]  /*1c90*/  UIADD3 UR14, UP0, UPT, UR26, 0x180, URZ ;  /* 0x000001801a0e7890 */ /* 0x000fe4000ff1e0ff */
[----:B------:R-:W-:Y:S01]  /*1ca0*/  ULEA UR8, UR5, UR7, 0x3 ;  /* 0x0000000705087291 */ /* 0x000fe2000f8e18ff */
[----:B------:R-:W-:Y:S01]  /*1cb0*/  LOP3.LUT R12, R12, UR9, RZ, 0x3c, !PT ;  /* 0x000000090c0c7c12 */ /* 0x000fe2000f8e3cff */
[----:B------:R-:W-:Y:S02]  /*1cc0*/  USHF.L.U32 UR34, UR6, 0x6, URZ ;  /* 0x0000000606227899 */ /* 0x000fe400080006ff */
[----:B------:R-:W-:Y:S01]  /*1cd0*/  UIADD3.X UR17, UPT, UPT, URZ, UR27, URZ, UP1, !UPT ;  /* 0x0000001bff117290 */ /* 0x000fe20008ffe4ff */
[----:B--2---:R-:W-:Y:S01]  /*1ce0*/  SHF.L.U32 R0, R12, 0x1f, RZ ;  /* 0x0000001f0c007819 */ /* 0x004fe200000006ff */
[----:B------:R-:W-:Y:S02]  /*1cf0*/  UIADD3 UR32, UPT, UPT, UR7, 0x4400, UR32 ;  /* 0x0000440007207890 */ /* 0x000fe4000fffe020 */
[----:B------:R-:W-:Y:S01]  /*1d00*/  UIADD3.X UR15, UPT, UPT, URZ, UR27, URZ, UP0, !UPT ;  /* 0x0000001bff0f7290 */ /* 0x000fe200087fe4ff */
[----:B------:R4:W1:Y:S01]  /*1d10*/  SYNCS.PHASECHK.TRANS64.TRYWAIT P0, [UR8+0x88], R0 ;  /* 0x00008800ff0075a7 */ /* 0x0008620008001108 */
[----:B------:R-:W-:Y:S01]  /*1d20*/  ULEA UR8, UR4, UR7, 0xd ;  /* 0x0000000704087291 */ /* 0x000fe2000f8e68ff */
[----:B------:R-:W-:Y:S01]  /*1d30*/  UMOV UR13, 0x30000 ;  /* 0x00030000000d7882 */ /* 0x000fe20000000000 */
[----:B------:R-:W-:-:S02]  /*1d40*/  UMOV UR18, 0x0 ;  /* 0x0000000000127882 */ /* 0x000fc40000000000 */
[----:B------:R-:W-:Y:S01]  /*1d50*/  UIADD3 UR8, UPT, UPT, UR8, 0x15400, URZ ;  /* 0x0001540008087890 */ /* 0x000fe2000fffe0ff */
[----:B------:R-:W-:Y:S01]  /*1d60*/  UMOV UR19, 0x10000000 ;  /* 0x1000000000137882 */ /* 0x000fe20000000000 */
[----:B------:R-:W-:Y:S01]  /*1d70*/  UMOV UR12, UR36 ;  /* 0x00000024000c7c82 */ /* 0x000fe20008000000 */
[----:B------:R-:W-:Y:S01]  /*1d80*/  UMOV UR9, UR33 ;  /* 0x0000002100097c82 */ /* 0x000fe20008000000 */
[----:B------:R-:W-:Y:S01]  /*1d90*/  UMOV UR10, UR34 ;  /* 0x00000022000a7c82 */ /* 0x000fe20008000000 */
[----:B------:R2:W-:Y:S01]  /*1da0*/  UTMALDG.3D.MULTICAST [UR32], [UR16], UR13, desc[UR18] ;  /* 0x00001220100073b4 */ /* 0x0005e2000801180d */
[----:B------:R-:W-:Y:S01]  /*1db0*/  UIADD3 UR6, UPT, UPT, UR6, 0x1, URZ ;  /* 0x0000000106067890 */ /* 0x000fe2000fffe0ff */
[----:B------:R-:W-:-:S03]  /*1dc0*/  UMOV UR4, UR5 ;  /* 0x0000000500047c82 */ /* 0x000fc60008000000 */
[----:B------:R-:W-:Y:S01]  /*1dd0*/  UISETP.NE.AND UP0, UPT, UR6, UR21, UPT ;  /* 0x000000150600728c */ /* 0x000fe2000bf05270 */
[----:B------:R4:W-:Y:S01]  /*1de0*/  UTMALDG.3D [UR8], [UR14], desc[UR18] ;  /* 0x000012080e0075b4 */ /* 0x0009e20008011000 */
[----:B--2---:R-:W-:-:S07]  /*1df0*/  UMOV UR13, UR21 ;  /* 0x00000015000d7c82 */ /* 0x004fce0008000000 */
[----:B----4-:R-:W-:Y:S05]  /*1e00*/  BRA.U UP0, `(.L_x_32) ;  /* 0xfffffffd004c7547 */ /* 0x010fea000b83ffff */
.L_x_26:
[----:B------:R-:W-:Y:S01]  /*1e10*/  ULEA UR4, UR5, UR7, 0x3 ;  /* 0x0000000705047291 */ /* 0x000fe2000f8e18ff */
[----:B--2---:R-:W-:Y:S01]  /*1e20*/  SHF.L.U32 R0, R12, 0x1f, RZ ;  /* 0x0000001f0c007819 */ /* 0x004fe200000006ff */
[----:B------:R-:W-:Y:S01]  /*1e30*/  @!P1 SYNCS.ARRIVE.TRANS64.A1T0 RZ, [UR7+0x138], RZ ;  /* 0x000138ffffff99a7 */ /* 0x000fe20008100007 */
[----:B------:R-:W-:-:S06]  /*1e40*/  UISETP.GT.AND UP0, UPT, UR43, UR41, UPT ;  /* 0x000000292b00728c */ /* 0x000fcc000bf04270 */
[----:B-1-3--:R1:W2:Y:S03]  /*1e50*/  SYNCS.PHASECHK.TRANS64.TRYWAIT P0, [UR4+0x88], R0 ;  /* 0x00008800ff0075a7 */ /* 0x00a2a60008001104 */
[----:B------:R-:W-:Y:S05]  /*1e60*/  BRA.U !UP0, `(.L_x_33) ;  /* 0x0000000108bc7547 */ /* 0x000fea000b800000 */
[----:B------:R-:W-:Y:S01]  /*1e70*/  UIADD3 UR25, UPT, UPT, UR44, UR13, URZ ;  /* 0x0000000d2c197290 */ /* 0x000fe2000fffe0ff */
[----:B------:R-:W-:-:S11]  /*1e80*/  UMOV UR4, UR5 ;  /* 0x0000000500047c82 */ /* 0x000fd60008000000 */
.L_x_39:
[----:B------:R-:W-:Y:S01]  /*1e90*/  ULEA UR17, UR4, UR7, 0x3 ;  /* 0x0000000704117291 */ /* 0x000fe2000f8e18ff */
[----:B--2---:R-:W-:Y:S01]  /*1ea0*/  @!P3 MOV R2, 0x3000 ;  /* 0x000030000002b802 */ /* 0x004fe20000000f00 */
[----:B--2-4-:R-:W-:Y:S10]  /*1eb0*/  @P0 BRA `(.L_x_34) ;  /* 0x00000000000c0947 */ /* 0x014ff40003800000 */
[----:B------:R-:W-:-:S04]  /*1ec0*/  SHF.L.U32 R3, R12, 0x1f, RZ ;  /* 0x0000001f0c037819 */ /* 0x000fc800000006ff */
[----:B------:R-:W2:Y:S02]  /*1ed0*/  SYNCS.PHASECHK.TRANS64.TRYWAIT P0, [UR17+0x88], R3 ;  /* 0x00008803ff0075a7 */ /* 0x000ea40008001111 */
[----:B--2---:R-:W-:Y:S05]  /*1ee0*/  @!P0 BRA `(.L_x_35) ;  /* 0x00000060008c8947 */ /* 0x004fea0003800000 */
.L_x_34:
[----:B------:R2:W-:Y:S01]  /*1ef0*/  @!P3 SYNCS.ARRIVE.TRANS64 RZ, [UR17], R2 ;  /* 0x00000002ffffb9a7 */ /* 0x0005e20008000011 */
[----:B------:R-:W-:-:S04]  /*1f00*/  ULOP3.LUT UR5, UR24, 0x2, URZ, 0xfc, !UPT ;  /* 0x0000000218057892 */ /* 0x000fc8000f8efcff */
[----:B------:R-:W-:-:S09]  /*1f10*/  UISETP.NE.AND UP0, UPT, UR5, 0x2, UPT ;  /* 0x000000020500788c */ /* 0x000fd2000bf05270 */
[----:B------:R-:W-:Y:S05]  /*1f20*/  BRA.U UP0, `(.L_x_36) ;  /* 0x0000000100047547 */ /* 0x000fea000b800000 */
[----:B------:R-:W-:Y:S05]  /*1f30*/  BPT.TRAP 0x1 ;  /* 0x000000040000795c */ /* 0x000fea0000300000 */
.L_x_36:
[----:B------:R-:W-:Y:S04]  /*1f40*/  BSSY.RECONVERGENT B0, `(.L_x_37) ;  /* 0x0000003000007945 */ /* 0x000fe80003800200 */
[----:B------:R-:W-:Y:S05]  /*1f50*/  @P2 BRA `(.L_x_38) ;  /* 0x0000000000042947 */ /* 0x000fea0003800000 */
[----:B------:R-:W-:Y:S05]  /*1f60*/  BPT.TRAP 0x1 ;  /* 0x000000040000795c */ /* 0x000fea0000300000 */
.L_x_38:
[----:B------:R-:W-:Y:S05]  /*1f70*/  BSYNC.RECONVERGENT B0 ;  /* 0x0000000000007941 */ /* 0x000fea0003800200 */
.L_x_37:
[----:B------:R-:W-:Y:S02]  /*1f80*/  UIADD3 UR5, UPT, UPT, UR4, 0x1, URZ ;  /* 0x0000000104057890 */ /* 0x000fe4000fffe0ff */
[----:B------:R-:W-:Y:S02]  /*1f90*/  UIADD3 UR14, UP1, UPT, UR26, 0x80, URZ ;  /* 0x000000801a0e7890 */ /* 0x000fe4000ff3e0ff */
[----:B------:R-:W-:Y:S02]  /*1fa0*/  UISETP.NE.AND UP0, UPT, UR5, 0x11, UPT ;  /* 0x000000110500788c */ /* 0x000fe4000bf05270 */
[----:B------:R-:W-:Y:S02]  /*1fb0*/  USHF.L.U32 UR18, UR13, 0x6, URZ ;  /* 0x000000060d127899 */ /* 0x000fe400080006ff */
[----:B------:R-:W-:Y:S02]  /*1fc0*/  USEL UR8, URZ, 0x1, UP0 ;  /* 0x00000001ff087887 */ /* 0x000fe40008000000 */
[----:B------:R-:W-:-:S02]  /*1fd0*/  USEL UR5, UR5, URZ, UP0 ;  /* 0x000000ff05057287 */ /* 0x000fc40008000000 */
[----:B------:R-:W-:Y:S02]  /*1fe0*/  UIADD3 UR22, UP0, UPT, UR26, 0x180, URZ ;  /* 0x000001801a167890 */ /* 0x000fe4000ff1e0ff */
[----:B------:R-:W-:Y:S01]  /*1ff0*/  LOP3.LUT R12, R12, UR8, RZ, 0x3c, !PT ;  /* 0x000000080c0c7c12 */ /* 0x000fe2000f8e3cff */
[----:B------:R-:W-:Y:S02]  /*2000*/  ULEA UR6, UR5, UR7, 0x3 ;  /* 0x0000000705067291 */ /* 0x000fe4000f8e18ff */
[----:B------:R-:W-:Y:S01]  /*2010*/  ULEA UR8, UR4, UR7, 0xd ;  /* 0x0000000704087291 */ /* 0x000fe2000f8e68ff */
[----:B-1----:R-:W-:Y:S01]  /*2020*/  SHF.L.U32 R0, R12, 0x1f, RZ ;  /* 0x0000001f0c007819 */ /* 0x002fe200000006ff */
[----:B------:R-:W-:Y:S02]  /*2030*/  ULEA UR16, UR4, UR29, 0xc ;  /* 0x0000001d04107291 */ /* 0x000fe4000f8e60ff */
[----:B------:R-:W-:Y:S02]  /*2040*/  UIADD3.X UR15, UPT, UPT, URZ, UR27, URZ, UP1, !UPT ;  /* 0x0000001bff0f7290 */ /* 0x000fe40008ffe4ff */
[----:B------:R-:W-:Y:S01]  /*2050*/  UIADD3 UR8, UPT, UPT, UR8, 0x15400, URZ ;  /* 0x0001540008087890 */ /* 0x000fe2000fffe0ff */
[----:B------:R3:W4:Y:S01]  /*2060*/  SYNCS.PHASECHK.TRANS64.TRYWAIT P0, [UR6+0x88], R0 ;  /* 0x00008800ff0075a7 */ /* 0x0007220008001106 */
[----:B------:R-:W-:Y:S01]  /*2070*/  UIADD3.X UR23, UPT, UPT, URZ, UR27, URZ, UP0, !UPT ;  /* 0x0000001bff177290 */ /* 0x000fe200087fe4ff */
[----:B------:R-:W-:Y:S01]  /*2080*/  UMOV UR6, 0x30000 ;  /* 0x0003000000067882 */ /* 0x000fe20000000000 */
[----:B------:R-:W-:Y:S01]  /*2090*/  UMOV UR30, 0x0 ;  /* 0x00000000001e7882 */ /* 0x000fe20000000000 */
[----:B------:R-:W-:Y:S01]  /*20a0*/  UMOV UR31, 0x10000000 ;  /* 0x10000000001f7882 */ /* 0x000fe20000000000 */
[----:B------:R-:W-:Y:S01]  /*20b0*/  UMOV UR19, UR35 ;  /* 0x0000002300137c82 */ /* 0x000fe20008000000 */
[----:B------:R-:W-:Y:S01]  /*20c0*/  UMOV UR20, UR36 ;  /* 0x0000002400147c82 */ /* 0x000fe20008000000 */
[----:B------:R-:W-:Y:S01]  /*20d0*/  UMOV UR12, UR36 ;  /* 0x00000024000c7c82 */ /* 0x000fe20008000000 */
[----:B------:R-:W-:Y:S01]  /*20e0*/  UMOV UR9, UR17 ;  /* 0x0000001100097c82 */ /* 0x000fe20008000000 */
[----:B------:R-:W-:Y:S01]  /*20f0*/  UMOV UR10, UR18 ;  /* 0x00000012000a7c82 */ /* 0x000fe20008000000 */
[----:B------:R3:W-:Y:S01]  /*2100*/  UTMALDG.3D.MULTICAST [UR16], [UR14], UR6, desc[UR30] ;  /* 0x00001e100e0073b4 */ /* 0x0007e20008011806 */
[----:B------:R-:W-:Y:S01]  /*2110*/  UIADD3 UR13, UPT, UPT, UR13, 0x1, URZ ;  /* 0x000000010d0d7890 */ /* 0x000fe2000fffe0ff */
[----:B------:R-:W-:-:S03]  /*2120*/  UMOV UR4, UR5 ;  /* 0x0000000500047c82 */ /* 0x000fc60008000000 */
[----:B------:R-:W-:Y:S01]  /*2130*/  UISETP.NE.AND UP0, UPT, UR13, UR25, UPT ;  /* 0x000000190d00728c */ /* 0x000fe2000bf05270 */
[----:B------:R3:W-:Y:S08]  /*2140*/  UTMALDG.3D [UR8], [UR22], desc[UR30] ;  /* 0x00001e08160075b4 */ /* 0x0007f00008011000 */
[----:B---3--:R-:W-:Y:S05]  /*2150*/  BRA.U UP0, `(.L_x_39) ;  /* 0xfffffffd004c7547 */ /* 0x008fea000b83ffff */
.L_x_33:
[C---:B------:R-:W-:Y:S01]  /*2160*/  LEA R3, R11.reuse, UR7, 0x3 ;  /* 0x000000070b037c11 */ /* 0x040fe2000f8e18ff */
[----:B------:R-:W-:Y:S01]  /*2170*/  NOP ;  /* 0x0000000000007918 */ /* 0x000fe20000000000 */
[----:B-1----:R-:W-:Y:S02]  /*2180*/  SHF.L.U32 R0, R10, 0x1f, RZ ;  /* 0x0000001f0a007819 */ /* 0x002fe400000006ff */
[----:B------:R-:W-:Y:S02]  /*2190*/  LEA R5, R11, UR7, 0x4 ;  /* 0x000000070b057c11 */ /* 0x000fe4000f8e20ff */
[----:B--2-4-:R-:W1:Y:S02]  /*21a0*/  SYNCS.PHASECHK.TRANS64.TRYWAIT P0, [R3+URZ+0x140], R0 ;  /* 0x00014000030075a7 */ /* 0x014e6400080011ff */
[----:B-1----:R-:W-:Y:S05]  /*21b0*/  @!P0 BRA `(.L_x_40) ;  /* 0x0000005c00f08947 */ /* 0x002fea0003800000 */
.L_x_129:
[----:B------:R-:W2:Y:S01]  /*21c0*/  LDS.128 R4, [R5+0x1d0] ;  /* 0x0001d00005047984 */ /* 0x000ea20000000c00 */
[----:B------:R-:W-:Y:S01]  /*21d0*/  UISETP.GE.AND UP0, UPT, UR42, 0x1, UPT ;  /* 0x000000012a00788c */ /* 0x000fe2000bf06270 */
[----:B------:R-:W-:Y:S01]  /*21e0*/  @!PT LDS RZ, [RZ] ;  /* 0x00000000fffff984 */ /* 0x000fe20000000800 */
[----:B------:R-:W-:Y:S01]  /*21f0*/  @!PT LDS RZ, [RZ] ;  /* 0x00000000fffff984 */ /* 0x000fe20000000800 */
[----:B------:R-:W-:Y:S01]  /*2200*/  @!PT LDS RZ, [RZ] ;  /* 0x00000000fffff984 */ /* 0x000fe20000000800 */
[----:B------:R-:W-:Y:S01]  /*2210*/  @!PT LDS RZ, [RZ] ;  /* 0x00000000fffff984 */ /* 0x000fe20000000800 */
[----:B------:R3:W-:Y:S06]  /*2220*/  MEMBAR.ALL.CTA ;  /* 0x0000000000007992 */ /* 0x0007ec0000008000 */
[----:B---3--:R-:W3:Y:S01]  /*2230*/  FENCE.VIEW.ASYNC.S ;  /* 0x00000000000073c6 */ /* 0x008ee20000000000 */
[----:B--2---:R-:W-:-:S13]  /*2240*/  LOP3.LUT P0, RZ, R6, 0x1, RZ, 0xc0, !PT ;  /* 0x0000000106ff7812 */ /* 0x004fda000780c0ff */
[----:B---3--:R-:W-:Y:S01]  /*2250*/  VOTEU.ANY UP1, P0 ;  /* 0x0000000000ff7886 */ /* 0x008fe20000020100 */
[----:B------:R-:W-:-:S13]  /*2260*/  PLOP3.LUT P0, PT, PT, PT, UP1, 0x80, 0x8 ;  /* 0x000000000008781c */ /* 0x000fda0003f0f018 */
[----:B-1----:R-:W-:Y:S02]  /*2270*/  @P0 LOP3.LUT R0, R5, 0xffff, RZ, 0xc0, !PT ;  /* 0x0000ffff05000812 */ /* 0x002fe400078ec0ff */
[----:B------:R-:W-:Y:S02]  /*2280*/  @P0 MOV R2, R4 ;  /* 0x0000000400020202 */ /* 0x000fe40000000f00 */
[----:B------:R-:W-:Y:S01]  /*2290*/  @P0 R2UR UR6, R0 ;  /* 0x00000000000602ca */ /* 0x000fe200000e0000 */
[----:B------:R-:W-:Y:S01]  /*22a0*/  VIADD R0, R3, 0x150 ;  /* 0x0000015003007836 */ /* 0x000fe20000000000 */
[----:B------:R-:W-:Y:S02]  /*22b0*/  @P0 SHF.R.U32.HI R4, RZ, 0x10, R5 ;  /* 0x00000010ff040819 */ /* 0x000fe40000011605 */
[----:B------:R-:W-:Y:S02]  /*22c0*/  @P0 R2UR UR8, R2 ;  /* 0x00000000020802ca */ /* 0x000fe400000e0000 */
[----:B------:R-:W-:-:S02]  /*22d0*/  PRMT R0, RZ, 0x654, R0 ;  /* 0x00000654ff007816 */ /* 0x000fc40000000000 */
[----:B------:R-:W-:Y:S02]  /*22e0*/  @P0 R2UR UR4, R4 ;  /* 0x00000000040402ca */ /* 0x000fe400000e0000 */
[----:B------:R1:W-:Y:S03]  /*22f0*/  SYNCS.ARRIVE.TRANS64.RED.A1T0 RZ, [R0+URZ], RZ ;  /* 0x000000ff00ff79a7 */ /* 0x0003e600081004ff */
[----:B------:R-:W-:-:S04]  /*2300*/  @UP1 UMOV UR37, UR6 ;  /* 0x0000000600251c82 */ /* 0x000fc80008000000 */
[----:B------:R-:W-:-:S04]  /*2310*/  @UP1 UMOV UR38, UR8 ;  /* 0x0000000800261c82 */ /* 0x000fc80008000000 */
[----:B------:R-:W-:Y:S01]  /*2320*/  @UP1 UMOV UR36, UR4 ;  /* 0x0000000400241c82 */ /* 0x000fe20008000000 */
[----:B------:R-:W-:Y:S05]  /*2330*/  BRA.U !UP0, `(.L_x_41) ;  /* 0x0000000108d47547 */ /* 0x000fea000b800000 */
[----:B------:R-:W2:Y:S01]  /*2340*/  LDCU.128 UR12, c[0x0][0xb10] ;  /* 0x00016200ff0c77ac */ /* 0x000ea20008000c00 */
[----:B------:R-:W3:Y:S01]  /*2350*/  LDCU UR25, c[0x0][0xb20] ;  /* 0x00016400ff1977ac */ /* 0x000ee20008000800 */
[----:B------:R-:W4:Y:S01]  /*2360*/  LDCU UR20, c[0x0][0xb0c] ;  /* 0x00016180ff1477ac */ /* 0x000f220008000800 */
[----:B------:R-:W1:Y:S01]  /*2370*/  LDCU.64 UR10, c[0x0][0xb28] ;  /* 0x00016500ff0a77ac */ /* 0x000e620008000a00 */
[----:B------:R-:W-:Y:S02]  /*2380*/  UISETP.NE.AND UP3, UPT, UR42, 0x1, UPT ;  /* 0x000000012a00788c */ /* 0x000fe4000bf65270 */
[----:B--2---:R-:W-:Y:S02]  /*2390*/  UIMAD.WIDE.U32 UR16, UR39, UR15, URZ ;  /* 0x0000000f271072a5 */ /* 0x004fe4000f8e00ff */
[----:B------:R-:W-:Y:S02]  /*23a0*/  UIMAD.WIDE.U32 UR8, UR40, UR12, URZ ;  /* 0x0000000c280872a5 */ /* 0x000fe4000f8e00ff */
[----:B------:R-:W-:-:S02]  /*23b0*/  UISETP.NE.AND UP0, UPT, UR14, 0x1, UPT ;  /* 0x000000010e00788c */ /* 0x000fc4000bf05270 */
[----:B------:R-:W-:Y:S01]  /*23c0*/  UIMAD.WIDE.U32 UR22, UR37, UR15, URZ ;  /* 0x0000000f251672a5 */ /* 0x000fe2000f8e00ff */
[----:B------:R-:W-:Y:S02]  /*23d0*/  UMOV UR16, UR17 ;  /* 0x0000001100107c82 */ /* 0x000fe40008000000 */
[----:B------:R-:W-:Y:S01]  /*23e0*/  UMOV UR8, UR9 ;  /* 0x0000000900087c82 */ /* 0x000fe20008000000 */
[----:B---3--:R-:W-:Y:S02]  /*23f0*/  USHF.R.U32.HI UR16, URZ, UR25, UR16 ;  /* 0x00000019ff107299 */ /* 0x008fe40008011610 */
[----:B----4-:R-:W-:Y:S02]  /*2400*/  UISETP.NE.AND UP2, UPT, UR20, 0x1, UPT ;  /* 0x000000011400788c */ /* 0x010fe4000bf45270 */
[----:B------:R-:W-:Y:S02]  /*2410*/  USHF.R.U32.HI UR8, URZ, UR13, UR8 ;  /* 0x0000000dff087299 */ /* 0x000fe40008011608 */
[----:B------:R-:W-:-:S02]  /*2420*/  USEL UR6, UR39, UR16, !UP0 ;  /* 0x0000001027067287 */ /* 0x000fc4000c000000 */
[----:B------:R-:W-:Y:S02]  /*2430*/  USEL UR8, UR40, UR8, !UP2 ;  /* 0x0000000828087287 */ /* 0x000fe4000d000000 */
[----:B-1----:R-:W-:Y:S01]  /*2440*/  UIMAD.WIDE.U32 UR16, UR6, UR10, URZ ;  /* 0x0000000a061072a5 */ /* 0x002fe2000f8e00ff */
[----:B------:R-:W-:Y:S01]  /*2450*/  UMOV UR4, UR23 ;  /* 0x0000001700047c82 */ /* 0x000fe20008000000 */
[----:B------:R-:W-:Y:S02]  /*2460*/  UIMAD.WIDE.U32 UR18, UR38, UR12, URZ ;  /* 0x0000000c261272a5 */ /* 0x000fe4000f8e00ff */
[----:B------:R-:W-:-:S03]  /*2470*/  UIMAD.WIDE.U32 UR22, UR8, UR10, URZ ;  /* 0x0000000a081672a5 */ /* 0x000fc6000f8e00ff */
[----:B------:R-:W-:Y:S01]  /*2480*/  UMOV UR16, UR17 ;  /* 0x0000001100107c82 */ /* 0x000fe20008000000 */
[----:B------:R-:W-:Y:S02]  /*2490*/  USHF.R.U32.HI UR4, URZ, UR25, UR4 ;  /* 0x00000019ff047299 */ /* 0x000fe40008011604 */
[----:B------:R-:W-:Y:S01]  /*24a0*/  @UP3 USHF.R.U32.HI UR6, URZ, UR11, UR16 ;  /* 0x0000000bff063299 */ /* 0x000fe20008011610 */
[----:B------:R-:W-:Y:S01]  /*24b0*/  UMOV UR18, UR19 ;  /* 0x0000001300127c82 */ /* 0x000fe20008000000 */
[----:B------:R-:W-:Y:S01]  /*24c0*/  UMOV UR22, UR23 ;  /* 0x0000001700167c82 */ /* 0x000fe20008000000 */
[----:B------:R-:W-:Y:S02]  /*24d0*/  USHF.R.U32.HI UR13, URZ, UR13, UR18 ;  /* 0x0000000dff0d7299 */ /* 0x000fe40008011612 */
[----:B------:R-:W-:Y:S02]  /*24e0*/  USEL UR4, UR37, UR4, !UP0 ;  /* 0x0000000425047287 */ /* 0x000fe4000c000000 */
[----:B------:R-:W-:-:S02]  /*24f0*/  @UP3 USHF.R.U32.HI UR8, URZ, UR11, UR22 ;  /* 0x0000000bff083299 */ /* 0x000fc40008011616 */
[----:B------:R-:W-:Y:S02]  /*2500*/  UIMAD UR9, UR42, UR6, URZ ;  /* 0x000000062a0972a4 */ /* 0x000fe4000f8e02ff */
[----:B------:R-:W-:Y:S02]  /*2510*/  USEL UR6, UR38, UR13, !UP2 ;  /* 0x0000000d26067287 */ /* 0x000fe4000d000000 */
[----:B------:R-:W-:Y:S02]  /*2520*/  UIMAD UR12, UR42, UR8, URZ ;  /* 0x000000082a0c72a4 */ /* 0x000fe4000f8e02ff */
[----:B------:R-:W-:Y:S02]  /*2530*/  UISETP.GE.AND UP0, UPT, UR4, UR9, UPT ;  /* 0x000000090400728c */ /* 0x000fe4000bf06270 */
[----:B------:R-:W-:Y:S02]  /*2540*/  UIMAD.WIDE.U32 UR16, UR4, UR10, URZ ;  /* 0x0000000a041072a5 */ /* 0x000fe4000f8e00ff */
[----:B------:R-:W-:-:S02]  /*2550*/  UISETP.GE.OR UP0, UPT, UR6, UR12, UP0 ;  /* 0x0000000c0600728c */ /* 0x000fc40008706670 */
        /* <DEDUP_REMOVED lines=19> */
.L_x_41:
[----:B------:R-:W2:Y:S02]  /*2690*/  LDCU UR4, c[0x0][0xb30] ;  /* 0x00016600ff0477ac */ /* 0x000ea40008000800 */
[----:B--2---:R-:W-:-:S09]  /*26a0*/  UISETP.NE.AND UP0, UPT, UR4, 0x1, UPT ;  /* 0x000000010400788c */ /* 0x004fd2000bf05270 */
[----:B------:R-:W-:Y:S05]  /*26b0*/  BRA.U UP0, `(.L_x_42) ;  /* 0x0000000100447547 */ /* 0x000fea000b800000 */
[----:B------:R-:W2:Y:S01]  /*26c0*/  LDCU.128 UR12, c[0x0][0xb10] ;  /* 0x00016200ff0c77ac */ /* 0x000ea20008000c00 */
[----:B------:R-:W3:Y:S01]  /*26d0*/  LDCU UR16, c[0x0][0xb0c] ;  /* 0x00016180ff1077ac */ /* 0x000ee20008000800 */
[----:B------:R-:W4:Y:S01]  /*26e0*/  LDCU UR17, c[0x0][0xb20] ;  /* 0x00016400ff1177ac */ /* 0x000f220008000800 */
[----:B--2---:R-:W-:Y:S02]  /*26f0*/  UIMAD.WIDE.U32 UR10, UR38, UR12, URZ ;  /* 0x0000000c260a72a5 */ /* 0x004fe4000f8e00ff */
[----:B------:R-:W-:Y:S02]  /*2700*/  UIMAD.WIDE.U32 UR8, UR37, UR15, URZ ;  /* 0x0000000f250872a5 */ /* 0x000fe4000f8e00ff */
[----:B---3--:R-:W-:Y:S02]  /*2710*/  UISETP.NE.AND UP2, UPT, UR16, 0x1, UPT ;  /* 0x000000011000788c */ /* 0x008fe4000bf45270 */
[----:B------:R-:W-:Y:S01]  /*2720*/  UISETP.NE.AND UP0, UPT, UR14, 0x1, UPT ;  /* 0x000000010e00788c */ /* 0x000fe2000bf05270 */
[----:B------:R-:W-:-:S02]  /*2730*/  UMOV UR6, UR11 ;  /* 0x0000000b00067c82 */ /* 0x000fc40008000000 */
[----:B------:R-:W-:Y:S01]  /*2740*/  UMOV UR4, UR9 ;  /* 0x0000000900047c82 */ /* 0x000fe20008000000 */
[----:B------:R-:W-:Y:S02]  /*2750*/  USHF.R.U32.HI UR6, URZ, UR13, UR6 ;  /* 0x0000000dff067299 */ /* 0x000fe40008011606 */
[----:B----4-:R-:W-:Y:S02]  /*2760*/  USHF.R.U32.HI UR4, URZ, UR17, UR4 ;  /* 0x00000011ff047299 */ /* 0x010fe40008011604 */
[----:B------:R-:W-:Y:S02]  /*2770*/  USEL UR6, UR38, UR6, !UP2 ;  /* 0x0000000626067287 */ /* 0x000fe4000d000000 */
[----:B------:R-:W-:-:S04]  /*2780*/  USEL UR4, UR37, UR4, !UP0 ;  /* 0x0000000425047287 */ /* 0x000fc8000c000000 */
[----:B------:R-:W-:Y:S02]  /*2790*/  UIADD3 UR8, UPT, UPT, UR6, -UR4, URZ ;  /* 0x8000000406087290 */ /* 0x000fe4000fffe0ff */
[----:B------:R-:W-:Y:S02]  /*27a0*/  UIADD3 UR4, UPT, UPT, -UR6, UR4, URZ ;  /* 0x0000000406047290 */ /* 0x000fe4000fffe1ff */
[----:B------:R-:W-:Y:S02]  /*27b0*/  UIMAD UR37, UR8, UR14, UR37 ;  /* 0x0000000e082572a4 */ /* 0x000fe4000f8e0225 */
[----:B------:R-:W-:-:S12]  /*27c0*/  UIMAD UR38, UR4, UR16, UR38 ;  /* 0x00000010042672a4 */ /* 0x000fd8000f8e0226 */
.L_x_42:
[----:B------:R-:W-:Y:S01]  /*27d0*/  VIADD R11, R11, 0x1 ;  /* 0x000000010b0b7836 */ /* 0x000fe20000000000 */
[----:B------:R-:W-:Y:S01]  /*27e0*/  PLOP3.LUT P1, PT, PT, PT, PT, 0x80, 0x8 ;  /* 0x000000000008781c */ /* 0x000fe20003f2f070 */
[----:B------:R-:W-:Y:S02]  /*27f0*/  UIADD3 UR16, UPT, UPT, UR38, UR62, URZ ;  /* 0x0000003e26107290 */ /* 0x000fe4000fffe0ff */
[----:B------:R-:W-:Y:S01]  /*2800*/  UIADD3 UR20, UPT, UPT, UR37, UR59, URZ ;  /* 0x0000003b25147290 */ /* 0x000fe2000fffe0ff */
[----:B------:R-:W-:-:S04]  /*2810*/  ISETP.NE.AND P0, PT, R11, 0x2, PT ;  /* 0x000000020b00780c */ /* 0x000fc80003f05270 */
[----:B------:R-:W-:Y:S02]  /*2820*/  SEL R3, RZ, 0x1, P0 ;  /* 0x00000001ff037807 */ /* 0x000fe40000000000 */
[----:B------:R-:W-:Y:S02]  /*2830*/  SEL R11, R11, RZ, P0 ;  /* 0x000000ff0b0b7207 */ /* 0x000fe40000000000 */
[----:B------:R-:W-:Y:S01]  /*2840*/  LOP3.LUT R10, R10, R3, RZ, 0x3c, !PT ;  /* 0x000000030a0a7212 */ /* 0x000fe200078e3cff */
[----:B------:R-:W-:Y:S06]  /*2850*/  BRA.U UP1, `(.L_x_43) ;  /* 0xfffffff1015c7547 */ /* 0x000fec000b83ffff */
[----:B------:R-:W-:Y:S01]  /*2860*/  UIADD3 UR7, UPT, UPT, UR7, 0x88, URZ ;  /* 0x0000008807077890 */ /* 0x000fe2000fffe0ff */
[----:B------:R-:W-:-:S03]  /*2870*/  SHF.L.U32 R3, R12, 0x1f, RZ ;  /* 0x0000001f0c037819 */ /* 0x000fc600000006ff */
[----:B------:R-:W-:-:S09]  /*2880*/  ULEA UR4, UR5, UR7, 0x3 ;  /* 0x0000000705047291 */ /* 0x000fd2000f8e18ff */
[----:B------:R-:W2:Y:S02]  /*2890*/  SYNCS.PHASECHK.TRANS64.TRYWAIT P0, [UR4], R3 ;  /* 0x00000003ff0075a7 */ /* 0x000ea40008001104 */
[----:B--2---:R-:W-:Y:S05]  /*28a0*/  @!P0 BRA `(.L_x_44) ;  /* 0x0000005800488947 */ /* 0x004fea0003800000 */
.L_x_131:
[----:B------:R-:W-:-:S04]  /*28b0*/  UIADD3 UR4, UPT, UPT, UR5, 0x1, URZ ;  /* 0x0000000105047890 */ /* 0x000fc8000fffe0ff */
[----:B------:R-:W-:-:S04]  /*28c0*/  UISETP.NE.AND UP0, UPT, UR4, 0x11, UPT ;  /* 0x000000110400788c */ /* 0x000fc8000bf05270 */
[----:B------:R-:W-:Y:S02]  /*28d0*/  USEL UR6, URZ, 0x1, UP0 ;  /* 0x00000001ff067887 */ /* 0x000fe40008000000 */
[----:B------:R-:W-:-:S04]  /*28e0*/  USEL UR4, UR4, URZ, UP0 ;  /* 0x000000ff04047287 */ /* 0x000fc80008000000 */
[----:B------:R-:W-:Y:S01]  /*28f0*/  ULEA UR5, UR4, UR7, 0x3 ;  /* 0x0000000704057291 */ /* 0x000fe2000f8e18ff */
[----:B------:R-:W-:-:S04]  /*2900*/  LOP3.LUT R2, R12, UR6, RZ, 0x3c, !PT ;  /* 0x000000060c027c12 */ /* 0x000fc8000f8e3cff */
[----:B-1----:R-:W-:-:S04]  /*2910*/  SHF.L.U32 R3, R2, 0x1f, RZ ;  /* 0x0000001f02037819 */ /* 0x002fc800000006ff */
[----:B------:R-:W1:Y:S02]  /*2920*/  SYNCS.PHASECHK.TRANS64.TRYWAIT P0, [UR5], R3 ;  /* 0x00000003ff0075a7 */ /* 0x000e640008001105 */
[----:B-1----:R-:W-:Y:S05]  /*2930*/  @!P0 BRA `(.L_x_45) ;  /* 0x00000058003c8947 */ /* 0x002fea0003800000 */
.L_x_133:
        /* <DEDUP_REMOVED lines=9> */
.L_x_135:
        /* <DEDUP_REMOVED lines=9> */
.L_x_137:
        /* <DEDUP_REMOVED lines=9> */
.L_x_139:
        /* <DEDUP_REMOVED lines=9> */
.L_x_141:
        /* <DEDUP_REMOVED lines=9> */
.L_x_143:
        /* <DEDUP_REMOVED lines=9> */
.L_x_145:
        /* <DEDUP_REMOVED lines=9> */
.L_x_147:
        /* <DEDUP_REMOVED lines=9> */
.L_x_149:
        /* <DEDUP_REMOVED lines=9> */
.L_x_151:
        /* <DEDUP_REMOVED lines=9> */
.L_x_153:
        /* <DEDUP_REMOVED lines=9> */
.L_x_155:
        /* <DEDUP_REMOVED lines=9> */
.L_x_157:
        /* <DEDUP_REMOVED lines=9> */
.L_x_159:
        /* <DEDUP_REMOVED lines=9> */
.L_x_161:
[----:B------:R-:W-:-:S04]  /*3120*/  UIADD3 UR4, UPT, UPT, UR4, 0x1, URZ ;  /* 0x0000000104047890 */ /* 0x000fc8000fffe0ff */
[----:B------:R-:W-:-:S04]  /*3130*/  UISETP.NE.AND UP0, UPT, UR4, 0x11, UPT ;  /* 0x000000110400788c */ /* 0x000fc8000bf05270 */
[----:B------:R-:W-:Y:S02]  /*3140*/  USEL UR5, URZ, 0x1, UP0 ;  /* 0x00000001ff057887 */ /* 0x000fe40008000000 */
[----:B------:R-:W-:-:S04]  /*3150*/  USEL UR4, UR4, URZ, UP0 ;  /* 0x000000ff04047287 */ /* 0x000fc80008000000 */
[----:B------:R-:W-:Y:S01]  /*3160*/  ULEA UR4, UR4, UR7, 0x3 ;  /* 0x0000000704047291 */ /* 0x000fe2000f8e18ff */
[----:B-1----:R-:W-:-:S04]  /*3170*/  LOP3.LUT R3, R2, UR5, RZ, 0x3c, !PT ;  /* 0x0000000502037c12 */ /* 0x002fc8000f8e3cff */
[----:B------:R-:W-:Y:S01]  /*3180*/  SHF.L.U32 R3, R3, 0x1f, RZ ;  /* 0x0000001f03037819 */ /* 0x000fe200000006ff */
[----:B------:R-:W-:-:S07]  /*3190*/  IMAD.U32 R0, RZ, RZ, UR4 ;  /* 0x00000004ff007e24 */ /* 0x000fce000f8e00ff */
.L_x_60:
[----:B-1----:R1:W2:Y:S02]  /*31a0*/  SYNCS.PHASECHK.TRANS64.TRYWAIT P0, [R0+URZ], R3 ;  /* 0x00000003000075a7 */ /* 0x0022a400080011ff */
[----:B--2---:R-:W-:Y:S05]  /*31b0*/  @!P0 NANOSLEEP.SYNCS 0x989680 ;  /* 0x009896800000895d */ /* 0x004fea0003900000 */
[----:B------:R-:W2:Y:S02]  /*31c0*/  @!P0 SYNCS.PHASECHK.TRANS64 P0, [R0+URZ], R3 ;  /* 0x00000003000085a7 */ /* 0x000ea400080010ff */
[----:B--2---:R-:W-:Y:S05]  /*31d0*/  @P0 EXIT ;  /* 0x000000000000094d */ /* 0x004fea0003800000 */
[----:B------:R-:W-:Y:S05]  /*31e0*/  BRA `(.L_x_60) ;  /* 0xfffffffc00ec7947 */ /* 0x000fea000383ffff */
.L_x_23:
[----:B------:R-:W1:Y:S02]  /*31f0*/  S2UR UR4, SR_CgaCtaId ;  /* 0x00000000000479c3 */ /* 0x000e640000008800 */
[----:B-1----:R-:W-:-:S04]  /*3200*/  UISETP.NE.AND UP0, UPT, UR4, URZ, UPT ;  /* 0x000000ff0400728c */ /* 0x002fc8000bf05270 */
[----:B------:R-:W-:-:S09]  /*3210*/  UISETP.NE.OR UP0, UPT, UR17, 0x1, UP0 ;  /* 0x000000011100788c */ /* 0x000fd20008705670 */
[----:B------:R-:W-:Y:S05]  /*3220*/  BRA.U UP0, `(.L_x_61) ;  /* 0x00000005004c7547 */ /* 0x000fea000b800000 */
[----:B------:R-:W1:Y:S01]  /*3230*/  S2UR UR5, SR_CgaCtaId ;  /* 0x00000000000579c3 */ /* 0x000e620000008800 */
[----:B------:R-:W-:Y:S01]  /*3240*/  UMOV UR4, 0x400 ;  /* 0x0000040000047882 */ /* 0x000fe20000000000 */
[----:B------:R-:W-:Y:S01]  /*3250*/  ISETP.GE.U32.AND P2, PT, R0, 0x2, PT ;  /* 0x000000020000780c */ /* 0x000fe20003f46070 */
[----:B------:R-:W-:Y:S01]  /*3260*/  IMAD.MOV.U32 R12, RZ, RZ, 0x1 ;  /* 0x00000001ff0c7424 */ /* 0x000fe200078e00ff */
[----:B------:R-:W-:Y:S02]  /*3270*/  CS2R R10, SRZ ;  /* 0x00000000000a7805 */ /* 0x000fe4000001ff00 */
[----:B------:R-:W-:Y:S01]  /*3280*/  CS2R R8, SRZ ;  /* 0x0000000000087805 */ /* 0x000fe2000001ff00 */
[----:B-1----:R-:W-:-:S03]  /*3290*/  ULEA UR6, UR5, UR4, 0x18 ;  /* 0x0000000405067291 */ /* 0x002fc6000f8ec0ff */
[----:B------:R-:W-:-:S09]  /*32a0*/  UMOV UR5, URZ ;  /* 0x000000ff00057c82 */ /* 0x000fd20008000000 */
.L_x_65:
[----:B------:R-:W-:Y:S02]  /*32b0*/  LEA R2, R8, UR6, 0x3 ;  /* 0x0000000608027c11 */ /* 0x000fe4000f8e18ff */
[----:B------:R-:W-:-:S03]  /*32c0*/  SHF.L.U32 R5, R9, 0x1f, RZ ;  /* 0x0000001f09057819 */ /* 0x000fc600000006ff */
[----:B------:R-:W-:Y:S01]  /*32d0*/  VIADD R4, R2, 0x1b0 ;  /* 0x000001b002047836 */ /* 0x000fe20000000000 */
[----:B------:R-:W1:Y:S02]  /*32e0*/  SYNCS.PHASECHK.TRANS64.TRYWAIT P0, [R2+URZ+0x1a0], R5 ;  /* 0x0001a005020075a7 */ /* 0x000e6400080011ff */
[----:B-1----:R-:W-:Y:S05]  /*32f0*/  @!P0 BRA `(.L_x_62) ;  /* 0x0000005400348947 */ /* 0x002fea0003800000 */
.L_x_162:
[----:B------:R-:W-:Y:S01]  /*3300*/  ULEA UR4, UR5, UR6, 0x3 ;  /* 0x0000000605047291 */ /* 0x000fe2000f8e18ff */
[----:B------:R-:W-:Y:S02]  /*3310*/  PRMT R4, RZ, 0x654, R4 ;  /* 0x00000654ff047816 */ /* 0x000fe40000000004 */
[----:B-1----:R-:W-:Y:S01]  /*3320*/  SHF.L.U32 R5, R12, 0x1f, RZ ;  /* 0x0000001f0c057819 */ /* 0x002fe200000006ff */
[----:B------:R-:W-:Y:S01]  /*3330*/  UIADD3 UR7, UPT, UPT, UR4, 0x140, URZ ;  /* 0x0000014004077890 */ /* 0x000fe2000fffe0ff */
[----:B------:R1:W-:Y:S05]  /*3340*/  SYNCS.ARRIVE.TRANS64.RED.A1T0 RZ, [R4+URZ], RZ ;  /* 0x000000ff04ff79a7 */ /* 0x0003ea00081004ff */
[----:B------:R-:W-:Y:S01]  /*3350*/  IMAD.U32 R7, RZ, RZ, UR7 ;  /* 0x00000007ff077e24 */ /* 0x000fe2000f8e00ff */
[----:B------:R-:W2:Y:S04]  /*3360*/  SYNCS.PHASECHK.TRANS64.TRYWAIT P0, [UR4+0x150], R5 ;  /* 0x00015005ff0075a7 */ /* 0x000ea80008001104 */
[----:B------:R-:W-:Y:S01]  /*3370*/  PRMT R6, R0, 0x654, R7 ;  /* 0x0000065400067816 */ /* 0x000fe20000000007 */
[----:B-1----:R-:W-:Y:S01]  /*3380*/  @!P2 IMAD.MOV.U32 R4, RZ, RZ, 0x10 ;  /* 0x00000010ff04a424 */ /* 0x002fe200078e00ff */
[----:B--2---:R-:W-:Y:S06]  /*3390*/  @!P0 BRA `(.L_x_63) ;  /* 0x0000005400208947 */ /* 0x004fec0003800000 */
.L_x_164:
[----:B------:R-:W-:Y:S01]  /*33a0*/  ULEA UR8, UR5, UR6, 0x4 ;  /* 0x0000000605087291 */ /* 0x000fe2000f8e20ff */
[----:B------:R-:W-:Y:S01]  /*33b0*/  SEL R3, R6, R3, !P2 ;  /* 0x0000000306037207 */ /* 0x000fe20005000000 */
[----:B------:R-:W-:Y:S01]  /*33c0*/  UIADD3 UR9, UPT, UPT, UR4, 0x140, URZ ;  /* 0x0000014004097890 */ /* 0x000fe2000fffe0ff */
[----:B-1----:R-:W-:Y:S01]  /*33d0*/  LEA R2, R11, UR6, 0x3 ;  /* 0x000000060b027c11 */ /* 0x002fe2000f8e18ff */
[----:B------:R-:W-:Y:S01]  /*33e0*/  UIADD3 UR8, UPT, UPT, UR8, 0x1d0, URZ ;  /* 0x000001d008087890 */ /* 0x000fe2000fffe0ff */
[----:B------:R-:W-:Y:S01]  /*33f0*/  SHF.L.U32 R5, R10, 0x1f, RZ ;  /* 0x0000001f0a057819 */ /* 0x000fe200000006ff */
[----:B------:R1:W-:Y:S01]  /*3400*/  @!P2 SYNCS.ARRIVE.TRANS64.RED RZ, [R3+URZ], R4 ;  /* 0x0000000403ffa9a7 */ /* 0x0003e200080004ff */
[----:B------:R-:W-:Y:S01]  /*3410*/  UIADD3 UR4, UPT, UPT, UR5, 0x1, URZ ;  /* 0x0000000105047890 */ /* 0x000fe2000fffe0ff */
[----:B------:R-:W-:-:S03]  /*3420*/  VIADD R8, R8, 0x1 ;  /* 0x0000000108087836 */ /* 0x000fc60000000000 */
[----:B------:R-:W-:Y:S02]  /*3430*/  UISETP.NE.AND UP0, UPT, UR4, 0x2, UPT ;  /* 0x000000020400788c */ /* 0x000fe4000bf05270 */
[----:B------:R-:W-:Y:S06]  /*3440*/  UGETNEXTWORKID.BROADCAST [UR8], [UR9] ;  /* 0x00000000080073ca */ /* 0x000fec0008000100 */
[----:B------:R-:W-:Y:S01]  /*3450*/  USEL UR7, URZ, 0x1, UP0 ;  /* 0x00000001ff077887 */ /* 0x000fe20008000000 */
[----:B------:R-:W-:Y:S01]  /*3460*/  ISETP.NE.AND P0, PT, R8, 0x2, PT ;  /* 0x000000020800780c */ /* 0x000fe20003f05270 */
[----:B------:R-:W-:Y:S01]  /*3470*/  USEL UR5, UR4, URZ, UP0 ;  /* 0x000000ff04057287 */ /* 0x000fe20008000000 */
[----:B------:R-:W2:Y:S03]  /*3480*/  SYNCS.PHASECHK.TRANS64.TRYWAIT P1, [R2+URZ+0x140], R5 ;  /* 0x00014005020075a7 */ /* 0x000ea600080211ff */
[----:B------:R-:W-:Y:S01]  /*3490*/  LOP3.LUT R12, R12, UR7, RZ, 0x3c, !PT ;  /* 0x000000070c0c7c12 */ /* 0x000fe2000f8e3cff */
[----:B-12---:R-:W-:Y:S07]  /*34a0*/  @!P1 BRA `(.L_x_64) ;  /* 0x0000005000f49947 */ /* 0x006fee0003800000 */
.L_x_165:
[C---:B------:R-:W-:Y:S01]  /*34b0*/  LEA R4, R11.reuse, UR6, 0x4 ;  /* 0x000000060b047c11 */ /* 0x040fe2000f8e20ff */
[----:B-1----:R-:W-:Y:S01]  /*34c0*/  VIADD R2, R2, 0x150 ;  /* 0x0000015002027836 */ /* 0x002fe20000000000 */
[----:B------:R-:W-:Y:S01]  /*34d0*/  SEL R8, R8, RZ, P0 ;  /* 0x000000ff08087207 */ /* 0x000fe20000000000 */
[----:B------:R-:W-:-:S03]  /*34e0*/  VIADD R11, R11, 0x1 ;  /* 0x000000010b0b7836 */ /* 0x000fc60000000000 */
[----:B------:R-:W1:Y:S01]  /*34f0*/  LDS.128 R4, [R4+0x1d0] ;  /* 0x0001d00004047984 */ /* 0x000e620000000c00 */
[----:B------:R-:W-:Y:S02]  /*3500*/  PRMT R2, RZ, 0x654, R2 ;  /* 0x00000654ff027816 */ /* 0x000fe40000000002 */
[C---:B------:R-:W-:Y:S01]  /*3510*/  ISETP.NE.AND P1, PT, R11.reuse, 0x2, PT ;  /* 0x000000020b00780c */ /* 0x040fe20003f25270 */
[----:B------:R-:W-:Y:S01]  /*3520*/  @!PT LDS RZ, [RZ] ;  /* 0x00000000fffff984 */ /* 0x000fe20000000800 */
[----:B------:R-:W-:Y:S01]  /*3530*/  @!PT LDS RZ, [RZ] ;  /* 0x00000000fffff984 */ /* 0x000fe20000000800 */
[----:B------:R-:W-:Y:S01]  /*3540*/  @!PT LDS RZ, [RZ] ;  /* 0x00000000fffff984 */ /* 0x000fe20000000800 */
[----:B------:R-:W-:Y:S01]  /*3550*/  @!PT LDS RZ, [RZ] ;  /* 0x00000000fffff984 */ /* 0x000fe20000000800 */
[----:B------:R2:W-:Y:S06]  /*3560*/  MEMBAR.ALL.CTA ;  /* 0x0000000000007992 */ /* 0x0005ec0000008000 */
[----:B--2---:R-:W2:Y:S01]  /*3570*/  FENCE.VIEW.ASYNC.S ;  /* 0x00000000000073c6 */ /* 0x004ea20000000000 */
[----:B------:R-:W-:Y:S01]  /*3580*/  SEL R11, R11, RZ, P1 ;  /* 0x000000ff0b0b7207 */ /* 0x000fe20000800000 */
[----:B--2---:R2:W-:Y:S01]  /*3590*/  SYNCS.ARRIVE.TRANS64.RED.A1T0 RZ, [R2+URZ], RZ ;  /* 0x000000ff02ff79a7 */ /* 0x0045e200081004ff */
[----:B-1----:R-:W-:-:S02]  /*35a0*/  LOP3.LUT P3, RZ, R6, 0x1, RZ, 0xc0, !PT ;  /* 0x0000000106ff7812 */ /* 0x002fc4000786c0ff */
[----:B------:R-:W-:-:S04]  /*35b0*/  SEL R5, RZ, 0x1, P1 ;  /* 0x00000001ff057807 */ /* 0x000fc80000800000 */
[----:B------:R-:W-:Y:S02]  /*35c0*/  LOP3.LUT R10, R10, R5, RZ, 0x3c, !PT ;  /* 0x000000050a0a7212 */ /* 0x000fe400078e3cff */
[----:B--2---:R-:W-:-:S04]  /*35d0*/  SEL R2, RZ, 0x1, P0 ;  /* 0x00000001ff027807 */ /* 0x004fc80000000000 */
[----:B------:R-:W-:Y:S01]  /*35e0*/  LOP3.LUT R9, R9, R2, RZ, 0x3c, !PT ;  /* 0x0000000209097212 */ /* 0x000fe200078e3cff */
[----:B------:R-:W-:Y:S06]  /*35f0*/  @P3 BRA `(.L_x_65) ;  /* 0xfffffffc002c3947 */ /* 0x000fec000383ffff */
[----:B------:R-:W-:Y:S01]  /*3600*/  ULEA UR4, UR5, UR6, 0x3 ;  /* 0x0000000605047291 */ /* 0x000fe2000f8e18ff */
[----:B------:R-:W-:-:S08]  /*3610*/  SHF.L.U32 R3, R12, 0x1f, RZ ;  /* 0x0000001f0c037819 */ /* 0x000fd000000006ff */
[----:B------:R-:W1:Y:S02]  /*3620*/  SYNCS.PHASECHK.TRANS64 P0, [UR4+0x150], R3 ;  /* 0x00015003ff0075a7 */ /* 0x000e640008001004 */
[----:B-1----:R-:W-:Y:S05]  /*3630*/  @P0 BRA `(.L_x_66) ;  /* 0x0000000000080947 */ /* 0x002fea0003800000 */
[----:B------:R-:W1:Y:S02]  /*3640*/  SYNCS.PHASECHK.TRANS64.TRYWAIT P0, [UR4+0x150], R3 ;  /* 0x00015003ff0075a7 */ /* 0x000e640008001104 */
[----:B-1----:R-:W-:Y:S05]  /*3650*/  @!P0 BRA `(.L_x_67) ;  /* 0x00000050009c8947 */ /* 0x002fea0003800000 */
.L_x_66:
[----:B------:R-:W-:-:S04]  /*3660*/  UIADD3 UR7, UPT, UPT, UR5, 0x1, URZ ;  /* 0x0000000105077890 */ /* 0x000fc8000fffe0ff */
[----:B------:R-:W-:-:S04]  /*3670*/  UISETP.NE.AND UP0, UPT, UR7, 0x2, UPT ;  /* 0x000000020700788c */ /* 0x000fc8000bf05270 */
[----:B------:R-:W-:Y:S02]  /*3680*/  USEL UR8, URZ, 0x1, UP0 ;  /* 0x00000001ff087887 */ /* 0x000fe40008000000 */
[----:B------:R-:W-:-:S04]  /*3690*/  USEL UR7, UR7, URZ, UP0 ;  /* 0x000000ff07077287 */ /* 0x000fc80008000000 */
[----:B------:R-:W-:Y:S01]  /*36a0*/  ULEA UR7, UR7, UR6, 0x3 ;  /* 0x0000000607077291 */ /* 0x000fe2000f8e18ff */
[----:B-1----:R-:W-:-:S04]  /*36b0*/  LOP3.LUT R3, R12, UR8, RZ, 0x3c, !PT ;  /* 0x000000080c037c12 */ /* 0x002fc8000f8e3cff */
[----:B------:R-:W-:-:S04]  /*36c0*/  SHF.L.U32 R0, R3, 0x1f, RZ ;  /* 0x0000001f03007819 */ /* 0x000fc800000006ff */
[----:B------:R-:W1:Y:S02]  /*36d0*/  SYNCS.PHASECHK.TRANS64 P0, [UR7+0x150], R0 ;  /* 0x00015000ff0075a7 */ /* 0x000e640008001007 */
[----:B-1----:R-:W-:Y:S05]  /*36e0*/  @P0 EXIT ;  /* 0x000000000000094d */ /* 0x002fea0003800000 */
[----:B------:R-:W-:Y:S02]  /*36f0*/  SHF.L.U32 R3, R3, 0x1f, RZ ;  /* 0x0000001f03037819 */ /* 0x000fe400000006ff */
[----:B------:R-:W-:-:S07]  /*3700*/  MOV R0, UR7 ;  /* 0x0000000700007c02 */ /* 0x000fce0008000f00 */
.L_x_68:
[----:B-1----:R1:W2:Y:S02]  /*3710*/  SYNCS.PHASECHK.TRANS64.TRYWAIT P0, [R0+URZ+0x150], R3 ;  /* 0x00015003000075a7 */ /* 0x0022a400080011ff */
[----:B--2---:R-:W-:Y:S05]  /*3720*/  @!P0 NANOSLEEP.SYNCS 0x989680 ;  /* 0x009896800000895d */ /* 0x004fea0003900000 */
[----:B------:R-:W2:Y:S02]  /*3730*/  @!P0 SYNCS.PHASECHK.TRANS64 P0, [R0+URZ+0x150], R3 ;  /* 0x00015003000085a7 */ /* 0x000ea400080010ff */
[----:B--2---:R-:W-:Y:S05]  /*3740*/  @P0 EXIT ;  /* 0x000000000000094d */ /* 0x004fea0003800000 */
[----:B------:R-:W-:Y:S05]  /*3750*/  BRA `(.L_x_68) ;  /* 0xfffffffc00ec7947 */ /* 0x000fea000383ffff */
.L_x_61:
[----:B------:R-:W-:Y:S05]  /*3760*/  BRA.U UP4, `(.L_x_69) ;  /* 0x0000000d04a07547 */ /* 0x000fea000b800000 */
[----:B------:R-:W1:Y:S01]  /*3770*/  S2UR UR7, SR_CgaCtaId ;  /* 0x00000000000779c3 */ /* 0x000e620000008800 */
[----:B------:R-:W-:Y:S01]  /*3780*/  UMOV UR4, 0x40 ;  /* 0x0000004000047882 */ /* 0x000fe20000000000 */
[----:B------:R-:W-:Y:S01]  /*3790*/  NOP ;  /* 0x0000000000007918 */ /* 0x000fe20000000000 */
[----:B------:R-:W-:Y:S01]  /*37a0*/  UMOV UR6, 0x400 ;  /* 0x0000040000067882 */ /* 0x000fe20000000000 */
[----:B-1----:R-:W-:Y:S02]  /*37b0*/  ULEA UR5, UR7, UR4, 0x18 ;  /* 0x0000000407057291 */ /* 0x002fe4000f8ec0ff */
[----:B------:R-:W-:-:S07]  /*37c0*/  ULEA UR6, UR7, UR6, 0x18 ;  /* 0x0000000607067291 */ /* 0x000fce000f8ec0ff */
[----:B------:R-:W1:Y:S02]  /*37d0*/  LDS.U8 R0, [UR5+0x1c] ;  /* 0x00001c05ff007984 */ /* 0x000e640008000000 */
[----:B-1----:R-:W-:-:S13]  /*37e0*/  ISETP.NE.AND P0, PT, R0, RZ, PT ;  /* 0x000000ff0000720c */ /* 0x002fda0003f05270 */
[----:B------:R-:W-:Y:S05]  /*37f0*/  @P0 BRA `(.L_x_70) ;  /* 0x0000000000580947 */ /* 0x000fea0003800000 */
[----:B------:R-:W-:-:S13]  /*3800*/  ELECT P0, URZ, PT ;  /* 0x0000000000ff782f */ /* 0x000fda0003800000 */
[----:B------:R-:W-:Y:S05]  /*3810*/  @!P0 BRA `(.L_x_71) ;  /* 0x0000000000608947 */ /* 0x000fea0003800000 */
[----:B------:R-:W-:Y:S01]  /*3820*/  UMOV UR4, 0x10 ;  /* 0x0000001000047882 */ /* 0x000fe20000000000 */
[----:B------:R-:W-:Y:S01]  /*3830*/  HFMA2 R0, -RZ, RZ, 0, 5.9604644775390625e-08 ;  /* 0x00000001ff007431 */ /* 0x000fe200000001ff */
[----:B------:R-:W-:-:S03]  /*3840*/  MOV R3, 0xffff ;  /* 0x0000ffff00037802 */ /* 0x000fc60000000f00 */
[----:B------:R-:W-:Y:S04]  /*3850*/  DEPBAR.LE SB1, 0x36 ;  /* 0x00009d800000791a */ /* 0x000fe80000000000 */
[----:B------:R-:W1:Y:S02]  /*3860*/  UTCATOMSWS.FIND_AND_SET.ALIGN UP0, UR4, UR4 ;  /* 0x00000004000475e3 */ /* 0x000e640008000800 */
[----:B-1----:R-:W-:Y:S01]  /*3870*/  MOV R4, UR4 ;  /* 0x0000000400047c02 */ /* 0x002fe20008000f00 */
[----:B------:R-:W-:Y:S06]  /*3880*/  BRA.U UP0, `(.L_x_72) ;  /* 0x0000000100187547 */ /* 0x000fec000b800000 */
.L_x_73:
[----:B------:R-:W-:Y:S05]  /*3890*/  NANOSLEEP 0x64 ;  /* 0x000000640000795d */ /* 0x000fea0003800000 */
[----:B------:R-:W-:-:S05]  /*38a0*/  UMOV UR4, 0x10 ;  /* 0x0000001000047882 */ /* 0x000fca0000000000 */
[----:B------:R-:W-:Y:S04]  /*38b0*/  DEPBAR.LE SB1, 0x36 ;  /* 0x00009d800000791a */ /* 0x000fe80000000000 */
[----:B------:R-:W1:Y:S02]  /*38c0*/  UTCATOMSWS.FIND_AND_SET.ALIGN UP0, UR4, UR4 ;  /* 0x00000004000475e3 */ /* 0x000e640008000800 */
[----:B-1----:R-:W-:Y:S01]  /*38d0*/  MOV R4, UR4 ;  /* 0x0000000400047c02 */ /* 0x002fe20008000f00 */
[----:B------:R-:W-:Y:S05]  /*38e0*/  BRA.U !UP0, `(.L_x_73) ;  /* 0xfffffffd08e87547 */ /* 0x000fea000b83ffff */
.L_x_72:
[-C--:B------:R-:W-:Y:S02]  /*38f0*/  SHF.L.U32 R3, R3, R4.reuse, RZ ;  /* 0x0000000403037219 */ /* 0x080fe400000006ff */
[----:B------:R-:W-:Y:S01]  /*3900*/  SHF.L.U32 R0, R0, R4, RZ ;  /* 0x0000000400007219 */ /* 0x000fe200000006ff */
[----:B------:R-:W-:Y:S02]  /*3910*/  IMAD.SHL.U32 R4, R4, 0x20, RZ ;  /* 0x0000002004047824 */ /* 0x000fe400078e00ff */
[----:B------:R1:W-:Y:S04]  /*3920*/  ATOMS.OR RZ, [UR5+0x14], R3 ;  /* 0x00001403ffff798c */ /* 0x0003e8000b000005 */
[----:B------:R1:W-:Y:S04]  /*3930*/  ATOMS.OR RZ, [UR5+0x18], R0 ;  /* 0x00001800ffff798c */ /* 0x0003e8000b000005 */
[----:B------:R1:W-:Y:S01]  /*3940*/  STS [UR6+0x1f0], R4 ;  /* 0x0001f004ff007988 */ /* 0x0003e20008000806 */
[----:B------:R-:W-:Y:S05]  /*3950*/  BRA `(.L_x_71) ;  /* 0x0000000000107947 */ /* 0x000fea0003800000 */
.L_x_70:
[----:B------:R-:W-:Y:S02]  /*3960*/  MOV R0, 0xffffffff ;  /* 0xffffffff00007802 */ /* 0x000fe40000000f00 */
[----:B------:R-:W-:-:S03]  /*3970*/  MOV R4, 0x39a0 ;  /* 0x000039a000047802 */ /* 0x000fc60000000f00 */
[----:B------:R1:W-:Y:S04]  /*3980*/  STS [UR6+0x1f0], R0 ;  /* 0x0001f000ff007988 */ /* 0x0003e80008000806 */
[----:B-1---5:R-:W-:Y:S05]  /*3990*/  CALL.REL.NOINC `($__internal_1_$__cuda_sm10x_tcgen05_guardrail_trap_phase_invalid_during_alloc) ;  /* 0x0000005400587944 */ /* 0x022fea0003c00000 */
.L_x_71:
[----:B------:R-:W-:Y:S05]  /*39a0*/  WARPSYNC.ALL ;  /* 0x0000000000007948 */ /* 0x000fea0003800000 */
[----:B------:R-:W2:Y:S01]  /*39b0*/  S2UR UR4, SR_CgaCtaId ;  /* 0x00000000000479c3 */ /* 0x000ea20000008800 */
[----:B------:R-:W-:Y:S01]  /*39c0*/  UMOV UR17, 0x400 ;  /* 0x0000040000117882 */ /* 0x000fe20000000000 */
[----:B------:R-:W-:-:S06]  /*39d0*/  NOP ;  /* 0x0000000000007918 */ /* 0x000fcc0000000000 */
[----:B------:R-:W-:Y:S06]  /*39e0*/  BAR.ARV 0x6, 0xa0 ;  /* 0x0182800000007b1d */ /* 0x000fec0000002000 */
[----:B------:R-:W3:Y:S01]  /*39f0*/  LDCU UR5, c[0x0][0x38c] ;  /* 0x00007180ff0577ac */ /* 0x000ee20008000800 */
[----:B------:R-:W-:Y:S01]  /*3a00*/  LOP3.LUT R2, R2, 0xffff, RZ, 0xc0, !PT ;  /* 0x0000ffff02027812 */ /* 0x000fe200078ec0ff */
[----:B------:R-:W-:Y:S01]  /*3a10*/  IMAD.MOV.U32 R11, RZ, RZ, 0x1 ;  /* 0x00000001ff0b7424 */ /* 0x000fe200078e00ff */
[----:B------:R-:W-:Y:S01]  /*3a20*/  CS2R R8, SRZ ;  /* 0x0000000000087805 */ /* 0x000fe2000001ff00 */
[----:B------:R-:W4:Y:S01]  /*3a30*/  LDCU UR8, c[0x0][0x38c] ;  /* 0x00007180ff0877ac */ /* 0x000f220008000800 */
[----:B------:R-:W-:Y:S01]  /*3a40*/  R2UR UR19, R2 ;  /* 0x00000000021372ca */ /* 0x000fe200000e0000 */
[----:B------:R-:W-:Y:S01]  /*3a50*/  IMAD.MOV.U32 R10, RZ, RZ, RZ ;  /* 0x000000ffff0a7224 */ /* 0x000fe200078e00ff */
[----:B------:R-:W-:Y:S01]  /*3a60*/  UMOV UR22, URZ ;  /* 0x000000ff00167c82 */ /* 0x000fe20008000000 */
[----:B------:R-:W-:Y:S01]  /*3a70*/  UMOV UR14, URZ ;  /* 0x000000ff000e7c82 */ /* 0x000fe20008000000 */
[----:B--2---:R-:W-:Y:S01]  /*3a80*/  ULEA UR17, UR4, UR17, 0x18 ;  /* 0x0000001104117291 */ /* 0x004fe2000f8ec0ff */
[----:B------:R-:W-:Y:S01]  /*3a90*/  UMOV UR26, 0x0 ;  /* 0x00000000001a7882 */ /* 0x000fe20000000000 */
[----:B------:R-:W-:-:S02]  /*3aa0*/  UMOV UR27, 0x4200490 ;  /* 0x04200490001b7882 */ /* 0x000fc40000000000 */
[----:B------:R-:W-:Y:S02]  /*3ab0*/  UIADD3 UR6, UPT, UPT, UR17, 0x4400, URZ ;  /* 0x0000440011067890 */ /* 0x000fe4000fffe0ff */
[----:B------:R-:W-:Y:S02]  /*3ac0*/  UIADD3 UR7, UPT, UPT, UR17, 0x15400, URZ ;  /* 0x0001540011077890 */ /* 0x000fe4000fffe0ff */
[----:B---3--:R-:W-:Y:S01]  /*3ad0*/  UIADD3 UR5, UPT, UPT, UR5, 0x3f, URZ ;  /* 0x0000003f05057890 */ /* 0x008fe2000fffe0ff */
[----:B-1----:R-:W1:Y:S01]  /*3ae0*/  LDS R0, [UR17+0x1f0] ;  /* 0x0001f011ff007984 */ /* 0x002e620008000800 */
[----:B------:R-:W-:Y:S02]  /*3af0*/  USHF.R.U32.HI UR6, URZ, 0x4, UR6 ;  /* 0x00000004ff067899 */ /* 0x000fe40008011606 */
[----:B------:R-:W-:Y:S02]  /*3b00*/  USHF.R.S32.HI UR4, URZ, 0x1f, UR5 ;  /* 0x0000001fff047899 */ /* 0x000fe40008011405 */
[----:B------:R-:W-:-:S02]  /*3b10*/  ULOP3.LUT UR6, UR6, 0x3fff, URZ, 0xc0, !UPT ;  /* 0x00003fff06067892 */ /* 0x000fc4000f8ec0ff */
[----:B------:R-:W-:Y:S02]  /*3b20*/  ULEA.HI UR4, UR4, UR5, URZ, 0x6 ;  /* 0x0000000504047291 */ /* 0x000fe4000f8f30ff */
[----:B------:R-:W-:Y:S02]  /*3b30*/  USHF.R.U32.HI UR5, URZ, 0x4, UR7 ;  /* 0x00000004ff057899 */ /* 0x000fe40008011607 */
[----:B------:R-:W-:Y:S02]  /*3b40*/  USHF.R.S32.HI UR28, URZ, 0x6, UR4 ;  /* 0x00000006ff1c7899 */ /* 0x000fe40008011404 */
[----:B------:R-:W-:Y:S02]  /*3b50*/  ULOP3.LUT UR5, UR5, 0x3fff, URZ, 0xc0, !UPT ;  /* 0x00003fff05057892 */ /* 0x000fe4000f8ec0ff */
[----:B------:R-:W-:Y:S02]  /*3b60*/  UISETP.LT.AND UP0, UPT, UR28, 0x1, UPT ;  /* 0x000000011c00788c */ /* 0x000fe4000bf01270 */
[----:B------:R-:W-:-:S02]  /*3b70*/  ULOP3.LUT UR20, UR6, 0x10000, URZ, 0xfc, !UPT ;  /* 0x0001000006147892 */ /* 0x000fc4000f8efcff */
[----:B------:R-:W-:Y:S02]  /*3b80*/  USEL UR29, UR28, 0x1, !UP0 ;  /* 0x000000011c1d7887 */ /* 0x000fe4000c000000 */
[----:B------:R-:W-:Y:S02]  /*3b90*/  ULOP3.LUT UR21, UR5, 0x10000, URZ, 0xfc, !UPT ;  /* 0x0001000005157892 */ /* 0x000fe4000f8efcff */
[----:B------:R-:W-:Y:S02]  /*3ba0*/  UIADD3 UR29, UPT, UPT, -UR29, URZ, URZ ;  /* 0x000000ff1d1d7290 */ /* 0x000fe4000fffe1ff */
[----:B----4-:R-:W-:Y:S01]  /*3bb0*/  UISETP.GE.AND UP4, UPT, UR8, 0x1, UPT ;  /* 0x000000010800788c */ /* 0x010fe2000bf86270 */
[----:B------:R-:W-:Y:S01]  /*3bc0*/  UMOV UR24, 0x0 ;  /* 0x0000000000187882 */ /* 0x000fe20000000000 */
[----:B------:R-:W-:Y:S01]  /*3bd0*/  UMOV UR25, 0x4200490 ;  /* 0x0420049000197882 */ /* 0x000fe20000000000 */
[----:B-1----:R-:W-:-:S15]  /*3be0*/  R2UR UR30, R0 ;  /* 0x00000000001e72ca */ /* 0x002fde00000e0000 */
.L_x_80:
[----:B------:R-:W-:Y:S02]  /*3bf0*/  LEA R0, R10, UR17, 0x3 ;  /* 0x000000110a007c11 */ /* 0x000fe4000f8e18ff */
[----:B------:R-:W-:Y:S02]  /*3c00*/  SHF.L.U32 R5, R9, 0x1f, RZ ;  /* 0x0000001f09057819 */ /* 0x000fe400000006ff */
[----:B------:R-:W-:Y:S01]  /*3c10*/  PLOP3.LUT P0, PT, PT, PT, UP4, 0x80, 0x8 ;  /* 0x000000000008781c */ /* 0x000fe20003f0f048 */
[----:B------:R-:W-:Y:S01]  /*3c20*/  VIADD R3, R0, 0x150 ;  /* 0x0000015000037836 */ /* 0x000fe20000000000 */
[----:B-1----:R-:W1:Y:S02]  /*3c30*/  SYNCS.PHASECHK.TRANS64.TRYWAIT P1, [R0+URZ+0x140], R5 ;  /* 0x00014005000075a7 */ /* 0x002e6400080211ff */
[----:B-1-3--:R-:W-:Y:S09]  /*3c40*/  @!P1 BRA `(.L_x_74) ;  /* 0x0000004c00389947 */ /* 0x00aff20003800000 */
.L_x_167:
[----:B------:R-:W-:Y:S01]  /*3c50*/  LEA R4, R10, UR17, 0x4 ;  /* 0x000000110a047c11 */ /* 0x000fe2000f8e20ff */
[----:B------:R-:W-:Y:S01]  /*3c60*/  @UP4 ULEA UR4, UR14, UR17, 0x3 ;  /* 0x000000110e044291 */ /* 0x000fe2000f8e18ff */
[----:B------:R-:W-:Y:S01]  /*3c70*/  PLOP3.LUT P2, PT, PT, PT, PT, 0x80, 0x8 ;  /* 0x000000000008781c */ /* 0x000fe20003f4f070 */
[----:B------:R-:W-:Y:S01]  /*3c80*/  ULEA UR23, UR22, UR17, 0x3 ;  /* 0x0000001116177291 */ /* 0x000fe2000f8e18ff */
[----:B------:R-:W-:Y:S02]  /*3c90*/  PRMT R3, RZ, 0x654, R3 ;  /* 0x00000654ff037816 */ /* 0x000fe40000000003 */
[----:B-1----:R-:W1:Y:S01]  /*3ca0*/  LDS.128 R4, [R4+0x1d0] ;  /* 0x0001d00004047984 */ /* 0x002e620000000c00 */
[----:B------:R-:W-:Y:S02]  /*3cb0*/  @P0 SHF.L.U32 R2, R8, 0x1f, RZ ;  /* 0x0000001f08020819 */ /* 0x000fe400000006ff */
[----:B------:R-:W-:Y:S01]  /*3cc0*/  SHF.L.U32 R0, R11, 0x1f, RZ ;  /* 0x0000001f0b007819 */ /* 0x000fe200000006ff */
[----:B------:R-:W-:Y:S01]  /*3cd0*/  @!PT LDS RZ, [RZ] ;  /* 0x00000000fffff984 */ /* 0x000fe20000000800 */
[----:B------:R-:W-:Y:S01]  /*3ce0*/  @!PT LDS RZ, [RZ] ;  /* 0x00000000fffff984 */ /* 0x000fe20000000800 */
[----:B------:R-:W-:Y:S01]  /*3cf0*/  @!PT LDS RZ, [RZ] ;  /* 0x00000000fffff984 */ /* 0x000fe20000000800 */
[----:B------:R-:W-:Y:S01]  /*3d00*/  @!PT LDS RZ, [RZ] ;  /* 0x00000000fffff984 */ /* 0x000fe20000000800 */
[----:B------:R2:W-:Y:S06]  /*3d10*/  MEMBAR.ALL.CTA ;  /* 0x0000000000007992 */ /* 0x0005ec0000008000 */
[----:B--2---:R-:W2:Y:S02]  /*3d20*/  FENCE.VIEW.ASYNC.S ;  /* 0x00000000000073c6 */ /* 0x004ea40000000000 */
[----:B--2---:R2:W-:Y:S01]  /*3d30*/  SYNCS.ARRIVE.TRANS64.RED.A1T0 RZ, [R3+URZ], RZ ;  /* 0x000000ff03ff79a7 */ /* 0x0045e200081004ff */
[----:B------:R2:W3:Y:S01]  /*3d40*/  @P0 SYNCS.PHASECHK.TRANS64.TRYWAIT P2, [UR4], R2 ;  /* 0x00000002ff0005a7 */ /* 0x0004e20008041104 */
[----:B------:R-:W-:Y:S01]  /*3d50*/  ULEA.HI UR4, UR22, UR22, URZ, 0x1 ;  /* 0x0000001616047291 */ /* 0x000fe2000f8f08ff */
[----:B-1----:R-:W-:-:S03]  /*3d60*/  LOP3.LUT P1, RZ, R6, 0x1, RZ, 0xc0, !PT ;  /* 0x0000000106ff7812 */ /* 0x002fc6000782c0ff */
[----:B------:R-:W-:Y:S02]  /*3d70*/  USHF.L.U32 UR18, UR4, 0x6, URZ ;  /* 0x0000000604127899 */ /* 0x000fe400080006ff */
[----:B------:R-:W-:Y:S02]  /*3d80*/  ULOP3.LUT UR4, UR4, 0xffe, URZ, 0xc0, !UPT ;  /* 0x00000ffe04047892 */ /* 0x000fe4000f8ec0ff */
[----:B------:R-:W-:Y:S02]  /*3d90*/  ULOP3.LUT UR18, UR18, 0xffffff80, URZ, 0xc0, !UPT ;  /* 0xffffff8012127892 */ /* 0x000fe4000f8ec0ff */
[----:B------:R-:W-:Y:S02]  /*3da0*/  UIADD3 UR4, UPT, UPT, -UR4, UR22, URZ ;  /* 0x0000001604047290 */ /* 0x000fe4000fffe1ff */
[----:B------:R-:W-:Y:S01]  /*3db0*/  UIADD3 UR18, UPT, UPT, UR30, UR18, URZ ;  /* 0x000000121e127290 */ /* 0x000fe2000fffe0ff */
[----:B------:R-:W1:Y:S03]  /*3dc0*/  SYNCS.PHASECHK.TRANS64.TRYWAIT P0, [UR23+0x180], R0 ;  /* 0x00018000ff0075a7 */ /* 0x000e660008001117 */
[----:B------:R-:W-:Y:S01]  /*3dd0*/  ULEA UR18, UR4, UR18, 0x14 ;  /* 0x0000001204127291 */ /* 0x000fe2000f8ea0ff */
[----:B-123--:R-:W-:Y:S11]  /*3de0*/  @!P0 BRA `(.L_x_75) ;  /* 0x0000004800e48947 */ /* 0x00eff60003800000 */
.L_x_169:
[----:B------:R-:W-:Y:S01]  /*3df0*/  IADD3 R10, PT, PT, R10, 0x1, RZ ;  /* 0x000000010a0a7810 */ /* 0x000fe20007ffe0ff */
[----:B------:R-:W-:Y:S06]  /*3e00*/  BRA.U !UP4, `(.L_x_76) ;  /* 0x000000010c987547 */ /* 0x000fec000b800000 */
[----:B------:R-:W-:Y:S01]  /*3e10*/  UPLOP3.LUT UP2, UPT, UPT, UPT, UPT, 0x40, 0x4 ;  /* 0x000000000004789c */ /* 0x000fe20003f4e870 */
[----:B------:R-:W-:Y:S01]  /*3e20*/  UMOV UR16, UR29 ;  /* 0x0000001d00107c82 */ /* 0x000fe20008000000 */
[----:B------:R-:W-:Y:S01]  /*3e30*/  UMOV UR15, UR28 ;  /* 0x0000001c000f7c82 */ /* 0x000fe20008000000 */
[----:B------:R-:W-:-:S08]  /*3e40*/  UMOV UR6, UR14 ;  /* 0x0000000e00067c82 */ /* 0x000fd00008000000 */
.L_x_79:
[----:B------:R-:W-:Y:S02]  /*3e50*/  UIADD3 UR16, UPT, UPT, UR16, 0x1, URZ ;  /* 0x0000000110107890 */ /* 0x000fe4000fffe0ff */
[----:B--2---:R-:W-:Y:S02]  /*3e60*/  ULEA UR5, UR6, UR17, 0x3 ;  /* 0x0000001106057291 */ /* 0x004fe4000f8e18ff */
[----:B------:R-:W-:Y:S01]  /*3e70*/  UISETP.NE.AND UP3, UPT, UR16, URZ, UPT ;  /* 0x000000ff1000728c */ /* 0x000fe2000bf65270 */
[----:B---3--:R-:W-:Y:S10]  /*3e80*/  @P2 BRA `(.L_x_77) ;  /* 0x00000000000c2947 */ /* 0x008ff40003800000 */
[----:B-1----:R-:W-:Y:S04]  /*3e90*/  SHF.L.U32 R3, R8, 0x1f, RZ ;  /* 0x0000001f08037819 */ /* 0x002fe800000006ff */
[----:B------:R-:W1:Y:S02]  /*3ea0*/  SYNCS.PHASECHK.TRANS64.TRYWAIT P0, [UR5], R3 ;  /* 0x00000003ff0075a7 */ /* 0x000e640008001105 */
[----:B-1----:R-:W-:Y:S05]  /*3eb0*/  @!P0 BRA `(.L_x_78) ;  /* 0x0000004800c88947 */ /* 0x002fea0003800000 */
.L_x_77:
[----:B------:R-:W-:Y:S01]  /*3ec0*/  UISETP.NE.AND UP0, UPT, UR15, 0x1, UPT ;  /* 0x000000010f00788c */ /* 0x000fe2000bf05270 */
[----:B------:R-:W-:Y:S01]  /*3ed0*/  PLOP3.LUT P2, PT, PT, PT, PT, 0x80, 0x8 ;  /* 0x000000000008781c */ /* 0x000fe20003f4f070 */
[----:B------:R-:W-:Y:S02]  /*3ee0*/  UIADD3 UR4, UPT, UPT, UR6, 0x1, URZ ;  /* 0x0000000106047890 */ /* 0x000fe4000fffe0ff */
[----:B------:R-:W-:Y:S02]  /*3ef0*/  ULEA UR12, UR6, UR21, 0x9 ;  /* 0x00000015060c7291 */ /* 0x000fe4000f8e48ff */
[----:B------:R-:W-:Y:S01]  /*3f00*/  UISETP.NE.AND UP1, UPT, UR4, 0x11, UPT ;  /* 0x000000110400788c */ /* 0x000fe2000bf25270 */
[----:B------:R-:W-:Y:S01]  /*3f10*/  PLOP3.LUT P0, PT, PT, PT, UP0, 0x80, 0x8 ;  /* 0x000000000008781c */ /* 0x000fe20003f0f008 */
[----:B------:R-:W-:Y:S02]  /*3f20*/  UIADD3 UR10, UPT, UPT, UR12, 0x2, URZ ;  /* 0x000000020c0a7890 */ /* 0x000fe4000fffe0ff */
[----:B------:R-:W-:Y:S02]  /*3f30*/  USEL UR7, URZ, 0x1, UP1 ;  /* 0x00000001ff077887 */ /* 0x000fe40008800000 */
[----:B------:R-:W-:Y:S02]  /*3f40*/  USEL UR14, UR4, URZ, UP1 ;  /* 0x000000ff040e7287 */ /* 0x000fe40008800000 */
[----:B------:R-:W-:Y:S02]  /*3f50*/  UIADD3 UR15, UPT, UPT, UR15, -0x1, URZ ;  /* 0xffffffff0f0f7890 */ /* 0x000fe4000fffe0ff */
[----:B------:R-:W-:Y:S01]  /*3f60*/  @UP0 ULEA UR4, UR14, UR17, 0x3 ;  /* 0x000000110e040291 */ /* 0x000fe2000f8e18ff */
[----:B------:R-:W-:Y:S01]  /*3f70*/  LOP3.LUT R8, R8, UR7, RZ, 0x3c, !PT ;  /* 0x0000000708087c12 */ /* 0x000fe2000f8e3cff */
[----:B------:R-:W-:Y:S01]  /*3f80*/  UIADD3 UR7, UPT, UPT, UR5, 0x88, URZ ;  /* 0x0000008805077890 */ /* 0x000fe2000fffe0ff */
[----:B------:R-:W-:Y:S02]  /*3f90*/  UMOV UR13, 0x80004020 ;  /* 0x80004020000d7882 */ /* 0x000fe40000000000 */
[----:B-1----:R-:W-:Y:S01]  /*3fa0*/  @P0 SHF.L.U32 R0, R8, 0x1f, RZ ;  /* 0x0000001f08000819 */ /* 0x002fe200000006ff */
[----:B------:R-:W-:Y:S01]  /*3fb0*/  UMOV UR5, 0x80004020 ;  /* 0x8000402000057882 */ /* 0x000fe20000000000 */
[----:B------:R-:W-:Y:S01]  /*3fc0*/  UMOV UR11, 0x80004020 ;  /* 0x80004020000b7882 */ /* 0x000fe20000000000 */
[----:B------:R-:W-:Y:S01]  /*3fd0*/  UMOV UR9, 0x80004020 ;  /* 0x8000402000097882 */ /* 0x000fe20000000000 */
[----:B------:R2:W3:Y:S01]  /*3fe0*/  @P0 SYNCS.PHASECHK.TRANS64.TRYWAIT P2, [UR4], R0 ;  /* 0x00000000ff0005a7 */ /* 0x0004e20008041104 */
[----:B------:R-:W-:Y:S03]  /*3ff0*/  ULEA UR4, UR6, UR20, 0x8 ;  /* 0x0000001406047291 */ /* 0x000fe6000f8e40ff */
[----:B------:R-:W-:Y:S01]  /*4000*/  UMOV UR6, UR14 ;  /* 0x0000000e00067c82 */ /* 0x000fe20008000000 */
[----:B------:R-:W-:Y:S05]  /*4010*/  UIADD3 UR8, UPT, UPT, UR4, 0x2, URZ ;  /* 0x0000000204087890 */ /* 0x000fea000fffe0ff */
[----:B------:R2:W-:Y:S01]  /*4020*/  UTCQMMA gdesc[UR4], gdesc[UR12], tmem[UR18], tmem[UR26], idesc[UR27], UP2 ;  /* 0x00ff1a0c040075ea */ /* 0x0005e20009000312 */
[----:B------:R-:W-:Y:S03]  /*4030*/  UPLOP3.LUT UP2, UPT, UPT, UPT, UPT, 0x80, 0x8 ;  /* 0x000000000008789c */ /* 0x000fe60003f4f070 */
[----:B------:R2:W-:Y:S01]  /*4040*/  UTCQMMA gdesc[UR8], gdesc[UR10], tmem[UR18], tmem[UR24], idesc[UR25], UPT ;  /* 0x00ff180a080075ea */ /* 0x0005e2000b800312 */
[----:B------:R2:W-:Y:S01]  /*4050*/  UTCBAR.MULTICAST [UR7], URZ, UR19 ;  /* 0x000000ff070073e9 */ /* 0x0005e20008000813 */
[----:B------:R-:W-:Y:S06]  /*4060*/  BRA.U UP3, `(.L_x_79) ;  /* 0xfffffffd03787547 */ /* 0x000fec000b83ffff */
.L_x_76:
[----:B--2---:R-:W-:Y:S01]  /*4070*/  UIADD3 UR4, UPT, UPT, UR22, 0x1, URZ ;  /* 0x0000000116047890 */ /* 0x004fe2000fffe0ff */
[C---:B------:R-:W-:Y:S01]  /*4080*/  ISETP.NE.AND P0, PT, R10.reuse, 0x2, PT ;  /* 0x000000020a00780c */ /* 0x040fe20003f05270 */
[----:B------:R-:W-:Y:S02]  /*4090*/  UIADD3 UR5, UPT, UPT, UR23, 0x160, URZ ;  /* 0x0000016017057890 */ /* 0x000fe4000fffe0ff */
[----:B------:R-:W-:Y:S01]  /*40a0*/  UISETP.NE.AND UP0, UPT, UR4, 0x4, UPT ;  /* 0x000000040400788c */ /* 0x000fe2000bf05270 */
[----:B-1----:R-:W-:Y:S02]  /*40b0*/  SEL R0, RZ, 0x1, P0 ;  /* 0x00000001ff007807 */ /* 0x002fe40000000000 */
[----:B------:R-:W-:Y:S01]  /*40c0*/  SEL R10, R10, RZ, P0 ;  /* 0x000000ff0a0a7207 */ /* 0x000fe20000000000 */
[----:B------:R-:W-:Y:S01]  /*40d0*/  USEL UR6, URZ, 0x1, UP0 ;  /* 0x00000001ff067887 */ /* 0x000fe20008000000 */
[----:B------:R-:W-:Y:S01]  /*40e0*/  LOP3.LUT R9, R9, R0, RZ, 0x3c, !PT ;  /* 0x0000000009097212 */ /* 0x000fe200078e3cff */
[----:B------:R-:W-:Y:S01]  /*40f0*/  USEL UR22, UR4, URZ, UP0 ;  /* 0x000000ff04167287 */ /* 0x000fe20008000000 */
[----:B------:R1:W-:Y:S03]  /*4100*/  UTCBAR [UR5], URZ ;  /* 0x000000ff050073e9 */ /* 0x0003e600080000ff */
[----:B------:R-:W-:Y:S01]  /*4110*/  LOP3.LUT R11, R11, UR6, RZ, 0x3c, !PT ;  /* 0x000000060b0b7c12 */ /* 0x000fe2000f8e3cff */
[----:B------:R-:W-:Y:S07]  /*4120*/  @P1 BRA `(.L_x_80) ;  /* 0xfffffff800b01947 */ /* 0x000fee000383ffff */
[----:B------:R-:W2:Y:S01]  /*4130*/  S2UR UR8, SR_CgaCtaId ;  /* 0x00000000000879c3 */ /* 0x000ea20000008800 */
[----:B------:R-:W-:Y:S01]  /*4140*/  ELECT P0, URZ, PT ;  /* 0x0000000000ff782f */ /* 0x000fe20003800000 */
[----:B------:R-:W-:Y:S01]  /*4150*/  IMAD.MOV.U32 R0, RZ, RZ, 0x1 ;  /* 0x00000001ff007424 */ /* 0x000fe200078e00ff */
[----:B------:R-:W-:Y:S01]  /*4160*/  UIADD3 UR17, UPT, UPT, UR17, 0x180, URZ ;  /* 0x0000018011117890 */ /* 0x000fe2000fffe0ff */
[----:B------:R-:W-:Y:S01]  /*4170*/  SHF.L.U32 R3, R11, 0x1f, RZ ;  /* 0x0000001f0b037819 */ /* 0x000fe200000006ff */
[----:B------:R-:W-:-:S03]  /*4180*/  UMOV UR4, 0x40 ;  /* 0x0000004000047882 */ /* 0x000fc60000000000 */
[----:B------:R-:W-:Y:S01]  /*4190*/  UVIRTCOUNT.DEALLOC.SMPOOL 0x80 ;  /* 0x000000800000784c */ /* 0x000fe20000000000 */
[----:B--2---:R-:W-:Y:S02]  /*41a0*/  ULEA UR8, UR8, UR4, 0x18 ;  /* 0x0000000408087291 */ /* 0x004fe4000f8ec0ff */
[----:B------:R-:W-:-:S07]  /*41b0*/  ULEA UR4, UR22, UR17, 0x3 ;  /* 0x0000001116047291 */ /* 0x000fce000f8e18ff */
[----:B------:R2:W-:Y:S02]  /*41c0*/  @P0 STS.U8 [UR8+0x1c], R0 ;  /* 0x00001c00ff000988 */ /* 0x0005e40008000008 */
[----:B------:R-:W4:Y:S02]  /*41d0*/  SYNCS.PHASECHK.TRANS64.TRYWAIT P0, [UR4], R3 ;  /* 0x00000003ff0075a7 */ /* 0x000f240008001104 */
[----:B--2-4-:R-:W-:Y:S05]  /*41e0*/  @!P0 BRA `(.L_x_81) ;  /* 0x0000004800148947 */ /* 0x014fea0003800000 */
.L_x_172:
[----:B------:R-:W-:-:S04]  /*41f0*/  UIADD3 UR4, UPT, UPT, UR22, 0x1, URZ ;  /* 0x0000000116047890 */ /* 0x000fc8000fffe0ff */
[----:B------:R-:W-:-:S04]  /*4200*/  UISETP.NE.AND UP0, UPT, UR4, 0x4, UPT ;  /* 0x000000040400788c */ /* 0x000fc8000bf05270 */
[----:B------:R-:W-:Y:S02]  /*4210*/  USEL UR6, URZ, 0x1, UP0 ;  /* 0x00000001ff067887 */ /* 0x000fe40008000000 */
[----:B------:R-:W-:-:S04]  /*4220*/  USEL UR4, UR4, URZ, UP0 ;  /* 0x000000ff04047287 */ /* 0x000fc80008000000 */
[----:B-1----:R-:W-:Y:S01]  /*4230*/  ULEA UR5, UR4, UR17, 0x3 ;  /* 0x0000001104057291 */ /* 0x002fe2000f8e18ff */
[----:B------:R-:W-:-:S04]  /*4240*/  LOP3.LUT R2, R11, UR6, RZ, 0x3c, !PT ;  /* 0x000000060b027c12 */ /* 0x000fc8000f8e3cff */
[----:B--2---:R-:W-:-:S04]  /*4250*/  SHF.L.U32 R3, R2, 0x1f, RZ ;  /* 0x0000001f02037819 */ /* 0x004fc800000006ff */
[----:B------:R-:W1:Y:S02]  /*4260*/  SYNCS.PHASECHK.TRANS64.TRYWAIT P0, [UR5], R3 ;  /* 0x00000003ff0075a7 */ /* 0x000e640008001105 */
[----:B-1----:R-:W-:Y:S05]  /*4270*/  @!P0 BRA `(.L_x_82) ;  /* 0x0000004800088947 */ /* 0x002fea0003800000 */
.L_x_174:
        /* <DEDUP_REMOVED lines=9> */
.L_x_176:
[----:B------:R-:W-:-:S04]  /*4310*/  UIADD3 UR4, UPT, UPT, UR4, 0x1, URZ ;  /* 0x0000000104047890 */ /* 0x000fc8000fffe0ff */
[----:B------:R-:W-:-:S04]  /*4320*/  UISETP.NE.AND UP0, UPT, UR4, 0x4, UPT ;  /* 0x000000040400788c */ /* 0x000fc8000bf05270 */
[----:B------:R-:W-:Y:S02]  /*4330*/  USEL UR5, URZ, 0x1, UP0 ;  /* 0x00000001ff057887 */ /* 0x000fe40008000000 */
[----:B------:R-:W-:-:S04]  /*4340*/  USEL UR4, UR4, URZ, UP0 ;  /* 0x000000ff04047287 */ /* 0x000fc80008000000 */
[----:B------:R-:W-:Y:S01]  /*4350*/  ULEA UR4, UR4, UR17, 0x3 ;  /* 0x0000001104047291 */ /* 0x000fe2000f8e18ff */
[----:B-1----:R-:W-:-:S04]  /*4360*/  LOP3.LUT R3, R2, UR5, RZ, 0x3c, !PT ;  /* 0x0000000502037c12 */ /* 0x002fc8000f8e3cff */
[----:B------:R-:W-:-:S04]  /*4370*/  SHF.L.U32 R3, R3, 0x1f, RZ ;  /* 0x0000001f03037819 */ /* 0x000fc800000006ff */
[----:B------:R-:W1:Y:S02]  /*4380*/  SYNCS.PHASECHK.TRANS64.TRYWAIT P0, [UR4], R3 ;  /* 0x00000003ff0075a7 */ /* 0x000e640008001104 */
[----:B-1----:R-:W-:Y:S05]  /*4390*/  @!P0 BRA `(.L_x_84) ;  /* 0x0000004400f08947 */ /* 0x002fea0003800000 */
.L_x_178:
[----:B------:R-:W-:Y:S01]  /*43a0*/  NOP ;  /* 0x0000000000007918 */ /* 0x000fe20000000000 */
[----:B-1----:R-:W1:Y:S01]  /*43b0*/  LDS R0, [UR8+0x14] ;  /* 0x00001408ff007984 */ /* 0x002e620008000800 */
[----:B------:R-:W-:Y:S01]  /*43c0*/  ULOP3.LUT UR4, UR30, 0xffff, URZ, 0xc0, !UPT ;  /* 0x0000ffff1e047892 */ /* 0x000fe2000f8ec0ff */
[----:B------:R-:W-:Y:S01]  /*43d0*/  UMOV UR5, 0xffff ;  /* 0x0000ffff00057882 */ /* 0x000fe20000000000 */
[----:B------:R-:W-:Y:S02]  /*43e0*/  UMOV UR6, 0x1 ;  /* 0x0000000100067882 */ /* 0x000fe40000000000 */
[----:B------:R-:W-:-:S04]  /*43f0*/  USHF.R.U32.HI UR4, URZ, 0x5, UR4 ;  /* 0x00000005ff047899 */ /* 0x000fc80008011604 */
[----:B------:R-:W-:Y:S02]  /*4400*/  USHF.L.U32 UR5, UR5, UR4, URZ ;  /* 0x0000000405057299 */ /* 0x000fe400080006ff */
[----:B------:R-:W-:-:S04]  /*4410*/  USHF.L.U32 UR4, UR6, UR4, URZ ;  /* 0x0000000406047299 */ /* 0x000fc800080006ff */
[----:B-1----:R-:W-:-:S04]  /*4420*/  LOP3.LUT R0, R0, UR5, RZ, 0xc0, !PT ;  /* 0x0000000500007c12 */ /* 0x002fc8000f8ec0ff */
[----:B------:R-:W-:-:S13]  /*4430*/  ISETP.NE.AND P0, PT, R0, UR5, PT ;  /* 0x0000000500007c0c */ /* 0x000fda000bf05270 */
[----:B------:R-:W-:Y:S05]  /*4440*/  @P0 BRA `(.L_x_85) ;  /* 0x0000000000580947 */ /* 0x000fea0003800000 */
[----:B------:R-:W1:Y:S02]  /*4450*/  LDS R0, [UR8+0x18] ;  /* 0x00001808ff007984 */ /* 0x000e640008000800 */
[----:B-1----:R-:W-:-:S04]  /*4460*/  LOP3.LUT R0, R0, UR4, RZ, 0xc0, !PT ;  /* 0x0000000400007c12 */ /* 0x002fc8000f8ec0ff */
[----:B------:R-:W-:-:S13]  /*4470*/  ISETP.NE.AND P0, PT, R0, UR4, PT ;  /* 0x0000000400007c0c */ /* 0x000fda000bf05270 */
[----:B------:R-:W-:Y:S05]  /*4480*/  @P0 BRA `(.L_x_86) ;  /* 0x00000000003c0947 */ /* 0x000fea0003800000 */
[----:B------:R-:W1:Y:S01]  /*4490*/  S2R R2, SR_LANEID ;  /* 0x0000000000027919 */ /* 0x000e620000000000 */
[----:B------:R-:W-:Y:S01]  /*44a0*/  ULOP3.LUT UR5, URZ, UR5, URZ, 0x33, !UPT ;  /* 0x00000005ff057292 */ /* 0x000fe2000f8e33ff */
[----:B------:R-:W-:Y:S01]  /*44b0*/  LOP3.LUT R4, RZ, UR4, RZ, 0x33, !PT ;  /* 0x00000004ff047c12 */ /* 0x000fe2000f8e33ff */
[----:B------:R-:W-:Y:S02]  /*44c0*/  VOTEU.ANY UR4, UPT, PT ;  /* 0x0000000000047886 */ /* 0x000fe400038e0100 */
[----:B------:R-:W-:Y:S01]  /*44d0*/  UFLO.U32 UR4, UR4 ;  /* 0x00000004000472bd */ /* 0x000fe200080e0000 */
[----:B------:R-:W2:Y:S01]  /*44e0*/  REDUX UR6, R4 ;  /* 0x00000000040673c4 */ /* 0x000ea20000000000 */
[----:B------:R-:W-:-:S06]  /*44f0*/  IMAD.U32 R0, RZ, RZ, UR5 ;  /* 0x00000005ff007e24 */ /* 0x000fcc000f8e00ff */
[----:B------:R4:W-:Y:S01]  /*4500*/  UTCATOMSWS.AND URZ, UR5 ;  /* 0x0000000500ff79e3 */ /* 0x0009e20008000000 */
[----:B------:R-:W3:Y:S01]  /*4510*/  REDUX UR7, R0 ;  /* 0x00000000000773c4 */ /* 0x000ee20000000000 */
[----:B-1----:R-:W-:Y:S01]  /*4520*/  ISETP.EQ.U32.AND P0, PT, R2, UR4, PT ;  /* 0x0000000402007c0c */ /* 0x002fe2000bf02070 */
[----:B--2---:R-:W-:Y:S01]  /*4530*/  IMAD.U32 R2, RZ, RZ, UR6 ;  /* 0x00000006ff027e24 */ /* 0x004fe2000f8e00ff */
[----:B---3--:R-:W-:-:S11]  /*4540*/  MOV R3, UR7 ;  /* 0x0000000700037c02 */ /* 0x008fd60008000f00 */
[----:B------:R4:W-:Y:S04]  /*4550*/  @P0 ATOMS.AND RZ, [UR8+0x14], R3 ;  /* 0x00001403ffff098c */ /* 0x0009e8000a800008 */
[----:B------:R4:W-:Y:S01]  /*4560*/  @P0 ATOMS.AND RZ, [UR8+0x18], R2 ;  /* 0x00001802ffff098c */ /* 0x0009e2000a800008 */
[----:B------:R-:W-:Y:S05]  /*4570*/  BRA `(.L_x_87) ;  /* 0x0000000000147947 */ /* 0x000fea0003800000 */
.L_x_86:
[----:B------:R-:W-:Y:S02]  /*4580*/  MOV R2, 0x45a0 ;  /* 0x000045a000027802 */ /* 0x000fe40000000f00 */
[----:B---3-5:R-:W-:Y:S05]  /*4590*/  CALL.REL.NOINC `($__internal_0_$__cuda_sm10x_tcgen05_guardrail_trap_col_being_dealloced_not_returned_by_alloc) ;  /* 0x00000048004c7944 */ /* 0x028fea0003c00000 */
[----:B------:R-:W-:Y:S05]  /*45a0*/  BRA `(.L_x_87) ;  /* 0x0000000000087947 */ /* 0x000fea0003800000 */
.L_x_85:
[----:B------:R-:W-:Y:S02]  /*45b0*/  MOV R2, 0x45d0 ;  /* 0x000045d000027802 */ /* 0x000fe40000000f00 */
[----:B---3-5:R-:W-:Y:S05]  /*45c0*/  CALL.REL.NOINC `($__internal_2_$__cuda_sm10x_tcgen05_guardrail_trap_unallocated_columns_being_dealloced) ;  /* 0x0000004800587944 */ /* 0x028fea0003c00000 */
.L_x_87:
[----:B------:R-:W-:Y:S01]  /*45d0*/  NOP ;  /* 0x0000000000007918 */ /* 0x000fe20000000000 */
[----:B----4-:R-:W-:Y:S05]  /*45e0*/  EXIT ;  /* 0x000000000000794d */ /* 0x010fea0003800000 */
.L_x_69:
[----:B------:R-:W-:-:S09]  /*45f0*/  UISETP.NE.OR UP0, UPT, UR17, 0x3, !UP3 ;  /* 0x000000031100788c */ /* 0x000fd2000df05670 */
[----:B------:R-:W-:Y:S05]  /*4600*/  BRA.U UP0, `(.L_x_88) ;  /* 0x0000000d00807547 */ /* 0x000fea000b800000 */
[----:B------:R-:W1:Y:S01]  /*4610*/  S2UR UR10, SR_CgaCtaId ;  /* 0x00000000000a79c3 */ /* 0x000e620000008800 */
[----:B------:R-:W2:Y:S01]  /*4620*/  LDCU UR32, c[0x0][0x370] ;  /* 0x00006e00ff2077ac */ /* 0x000ea20008000800 */
[----:B------:R-:W-:Y:S02]  /*4630*/  HFMA2 R13, -RZ, RZ, 0, 0 ;  /* 0x00000000ff0d7431 */ /* 0x000fe400000001ff */
[----:B------:R-:W-:Y:S01]  /*4640*/  IMAD.MOV.U32 R15, RZ, RZ, 0x1 ;  /* 0x00000001ff0f7424 */ /* 0x000fe200078e00ff */
[----:B------:R-:W-:Y:S01]  /*4650*/  MOV R7, 0x1000 ;  /* 0x0000100000077802 */ /* 0x000fe20000000f00 */
[----:B------:R-:W2:Y:S01]  /*4660*/  LDCU.128 UR28, c[0x0][0xb10] ;  /* 0x00016200ff1c77ac */ /* 0x000ea20008000c00 */
[----:B------:R-:W-:Y:S01]  /*4670*/  IMAD.MOV.U32 R14, RZ, RZ, RZ ;  /* 0x000000ffff0e7224 */ /* 0x000fe200078e00ff */
[----:B------:R-:W3:Y:S01]  /*4680*/  LDC.64 R16, c[0x0][0x348] ;  /* 0x0000d200ff107b82 */ /* 0x000ee20000000a00 */
[----:B------:R-:W4:Y:S01]  /*4690*/  LDCU UR27, c[0x0][0x374] ;  /* 0x00006e80ff1b77ac */ /* 0x000f220008000800 */
[----:B------:R-:W1:Y:S06]  /*46a0*/  LDCU UR15, c[0x0][0xb0c] ;  /* 0x00016180ff0f77ac */ /* 0x000e6c0008000800 */
[----:B------:R-:W3:Y:S01]  /*46b0*/  LDC.64 R2, c[0x0][0x888] ;  /* 0x00022200ff027b82 */ /* 0x000ee20000000a00 */
[----:B------:R-:W1:Y:S01]  /*46c0*/  LDCU UR39, c[0x0][0xb20] ;  /* 0x00016400ff2777ac */ /* 0x000e620008000800 */
[----:B------:R-:W1:Y:S06]  /*46d0*/  LDCU UR4, c[0x0][0xb30] ;  /* 0x00016600ff0477ac */ /* 0x000e6c0008000800 */
[----:B------:R-:W3:Y:S01]  /*46e0*/  LDC.64 R4, c[0x0][0x890] ;  /* 0x00022400ff047b82 */ /* 0x000ee20000000a00 */
[----:B------:R-:W-:Y:S01]  /*46f0*/  UMOV UR21, 0x400 ;  /* 0x0000040000157882 */ /* 0x000fe20000000000 */
[----:B--2---:R-:W-:-:S02]  /*4700*/  UIMAD.WIDE.U32 UR6, UR32, UR28, URZ ;  /* 0x0000001c200672a5 */ /* 0x004fc4000f8e00ff */
[----:B----4-:R-:W-:Y:S02]  /*4710*/  UIMAD.WIDE.U32 UR8, UR27, UR31, URZ ;  /* 0x0000001f1b0872a5 */ /* 0x010fe4000f8e00ff */
[----:B-1----:R-:W-:Y:S02]  /*4720*/  ULEA UR21, UR10, UR21, 0x18 ;  /* 0x000000150a157291 */ /* 0x002fe4000f8ec0ff */
[----:B------:R-:W-:Y:S02]  /*4730*/  UPLOP3.LUT UP3, UPT, UPT, UPT, UPT, 0x40, 0x4 ;  /* 0x000000000004789c */ /* 0x000fe40003f6e870 */
[----:B------:R-:W-:Y:S02]  /*4740*/  UIADD3 UR33, UPT, UPT, UR21, 0x118, URZ ;  /* 0x0000011815217890 */ /* 0x000fe4000fffe0ff */
[----:B------:R-:W-:Y:S01]  /*4750*/  UIADD3 UR17, UPT, UPT, UR21, 0x110, URZ ;  /* 0x0000011015117890 */ /* 0x000fe2000fffe0ff */
[----:B------:R-:W-:Y:S01]  /*4760*/  UMOV UR6, UR7 ;  /* 0x0000000700067c82 */ /* 0x000fe20008000000 */
[----:B------:R-:W-:Y:S01]  /*4770*/  UMOV UR35, UR9 ;  /* 0x0000000900237c82 */ /* 0x000fe20008000000 */
[----:B------:R-:W-:-:S02]  /*4780*/  UISETP.GE.AND UP0, UPT, UR42, 0x1, UPT ;  /* 0x000000012a00788c */ /* 0x000fc4000bf06270 */
[----:B------:R-:W-:Y:S01]  /*4790*/  UISETP.NE.AND UP4, UPT, UR42, 0x1, UPT ;  /* 0x000000012a00788c */ /* 0x000fe2000bf85270 */
[----:B------:R-:W1:Y:S01]  /*47a0*/  LDCU.64 UR22, c[0x0][0xb28] ;  /* 0x00016500ff1677ac */ /* 0x000e620008000a00 */
[----:B------:R-:W-:Y:S02]  /*47b0*/  UISETP.NE.AND UP6, UPT, UR15, 0x1, UPT ;  /* 0x000000010f00788c */ /* 0x000fe4000bfc5270 */
[----:B------:R-:W-:Y:S02]  /*47c0*/  UISETP.NE.AND UP5, UPT, UR30, 0x1, UPT ;  /* 0x000000011e00788c */ /* 0x000fe4000bfa5270 */
[----:B------:R-:W-:Y:S02]  /*47d0*/  UPRMT UR33, UR10, 0x654, UR33 ;  /* 0x000006540a217896 */ /* 0x000fe40008000021 */
[----:B------:R-:W-:Y:S02]  /*47e0*/  USHF.R.U32.HI UR37, URZ, UR29, UR6 ;  /* 0x0000001dff257299 */ /* 0x000fe40008011606 */
[----:B------:R-:W-:-:S02]  /*47f0*/  UPRMT UR34, UR10, 0x654, UR17 ;  /* 0x000006540a227896 */ /* 0x000fc40008000011 */
[----:B------:R-:W-:Y:S02]  /*4800*/  USHF.R.U32.HI UR35, URZ, UR39, UR35 ;  /* 0x00000027ff237299 */ /* 0x000fe40008011623 */
[----:B------:R-:W-:-:S11]  /*4810*/  UISETP.NE.AND UP2, UPT, UR4, 0x1, UPT ;  /* 0x000000010400788c */ /* 0x000fd6000bf45270 */
.L_x_97:
[C---:B------:R-:W-:Y:S02]  /*4820*/  LEA R12, R14.reuse, UR21, 0x3 ;  /* 0x000000150e0c7c11 */ /* 0x040fe4000f8e18ff */
[----:B------:R-:W-:Y:S02]  /*4830*/  SHF.L.U32 R9, R13, 0x1f, RZ ;  /* 0x0000001f0d097819 */ /* 0x000fe400000006ff */
[----:B------:R-:W-:Y:S02]  /*4840*/  LEA R10, R14, UR21, 0x4 ;  /* 0x000000150e0a7c11 */ /* 0x000fe4000f8e20ff */
[----:B--2---:R-:W2:Y:S02]  /*4850*/  SYNCS.PHASECHK.TRANS64.TRYWAIT P0, [R12+URZ+0x140], R9 ;  /* 0x000140090c0075a7 */ /* 0x004ea400080011ff */
[----:B--2---:R-:W-:Y:S05]  /*4860*/  @!P0 BRA `(.L_x_89) ;  /* 0x0000004000d48947 */ /* 0x004fea0003800000 */
.L_x_179:
[----:B--2---:R-:W2:Y:S01]  /*4870*/  LDS.128 R8, [R10+0x1d0] ;  /* 0x0001d0000a087984 */ /* 0x004ea20000000c00 */
[----:B------:R-:W-:Y:S01]  /*4880*/  UISETP.GE.AND UP0, UPT, UR42, 0x1, UPT ;  /* 0x000000012a00788c */ /* 0x000fe2000bf06270 */
[----:B------:R-:W-:Y:S01]  /*4890*/  @!PT LDS RZ, [RZ] ;  /* 0x00000000fffff984 */ /* 0x000fe20000000800 */
[----:B------:R-:W-:Y:S01]  /*48a0*/  @!PT LDS RZ, [RZ] ;  /* 0x00000000fffff984 */ /* 0x000fe20000000800 */
[----:B------:R-:W-:Y:S01]  /*48b0*/  @!PT LDS RZ, [RZ] ;  /* 0x00000000fffff984 */ /* 0x000fe20000000800 */
[----:B------:R-:W-:Y:S01]  /*48c0*/  @!PT LDS RZ, [RZ] ;  /* 0x00000000fffff984 */ /* 0x000fe20000000800 */
[----:B------:R4:W-:Y:S06]  /*48d0*/  MEMBAR.ALL.CTA ;  /* 0x0000000000007992 */ /* 0x0009ec0000008000 */
[----:B----4-:R-:W4:Y:S01]  /*48e0*/  FENCE.VIEW.ASYNC.S ;  /* 0x00000000000073c6 */ /* 0x010f220000000000 */
[----:B--2---:R-:W-:Y:S11]  /*48f0*/  LOP3.LUT P0, RZ, R10, 0x1, RZ, 0xc0, !PT ;  /* 0x000000010aff7812 */ /* 0x004ff6000780c0ff */
[----:B------:R-:W-:Y:S02]  /*4900*/  @!UPT UIADD3 URZ, UPT, UPT, URZ, URZ, URZ ;  /* 0x000000fffffff290 */ /* 0x000fe4000fffe0ff */
[----:B----4-:R-:W-:Y:S01]  /*4910*/  VOTEU.ANY UP1, P0 ;  /* 0x0000000000ff7886 */ /* 0x010fe20000020100 */
[----:B------:R-:W-:Y:S11]  /*4920*/  PLOP3.LUT P0, PT, PT, PT, UP1, 0x80, 0x8 ;  /* 0x000000000008781c */ /* 0x000ff60003f0f018 */
[----:B------:R-:W-:Y:S02]  /*4930*/  @!UPT UIADD3 URZ, UPT, UPT, URZ, URZ, URZ ;  /* 0x000000fffffff290 */ /* 0x000fe4000fffe0ff */
[----:B------:R-:W-:Y:S02]  /*4940*/  @P0 SHF.R.U32.HI R0, RZ, 0x10, R9 ;  /* 0x00000010ff000819 */ /* 0x000fe40000011609 */
[----:B------:R-:W-:Y:S02]  /*4950*/  @P0 MOV R6, R8 ;  /* 0x0000000800060202 */ /* 0x000fe40000000f00 */
[----:B------:R-:W-:Y:S01]  /*4960*/  @P0 R2UR UR4, R0 ;  /* 0x00000000000402ca */ /* 0x000fe200000e0000 */
[----:B------:R-:W-:Y:S01]  /*4970*/  VIADD R0, R12, 0x150 ;  /* 0x000001500c007836 */ /* 0x000fe20000000000 */
[----:B------:R-:W-:Y:S02]  /*4980*/  @P0 LOP3.LUT R8, R9, 0xffff, RZ, 0xc0, !PT ;  /* 0x0000ffff09080812 */ /* 0x000fe400078ec0ff */
[----:B------:R-:W-:Y:S02]  /*4990*/  @P0 R2UR UR6, R6 ;  /* 0x00000000060602ca */ /* 0x000fe400000e0000 */
[----:B------:R-:W-:Y:S02]  /*49a0*/  PRMT R0, RZ, 0x654, R0 ;  /* 0x00000654ff007816 */ /* 0x000fe40000000000 */
[----:B------:R-:W-:Y:S02]  /*49b0*/  @P0 R2UR UR5, R8 ;  /* 0x00000000080502ca */ /* 0x000fe400000e0000 */
[----:B------:R2:W-:Y:S03]  /*49c0*/  SYNCS.ARRIVE.TRANS64.RED.A1T0 RZ, [R0+URZ], RZ ;  /* 0x000000ff00ff79a7 */ /* 0x0005e600081004ff */
[----:B------:R-:W-:Y:S04]  /*49d0*/  @UP1 UMOV UR26, UR4 ;  /* 0x00000004001a1c82 */ /* 0x000fe80008000000 */
[----:B------:R-:W-:Y:S04]  /*49e0*/  @UP1 UMOV UR14, UR6 ;  /* 0x00000006000e1c82 */ /* 0x000fe80008000000 */
[----:B------:R-:W-:Y:S01]  /*49f0*/  @UP1 UMOV UR13, UR5 ;  /* 0x00000005000d1c82 */ /* 0x000fe20008000000 */
[----:B------:R-:W-:Y:S05]  /*4a00*/  BRA.U !UP0, `(.L_x_90) ;  /* 0x0000000108a47547 */ /* 0x000fea000b800000 */
[----:B------:R-:W-:Y:S02]  /*4a10*/  UIMAD.WIDE.U32 UR8, UR13, UR31, URZ ;  /* 0x0000001f0d0872a5 */ /* 0x000fe4000f8e00ff */
[----:B------:R-:W-:Y:S02]  /*4a20*/  UIMAD.WIDE.U32 UR10, UR14, UR28, URZ ;  /* 0x0000001c0e0a72a5 */ /* 0x000fe4000f8e00ff */
[----:B------:R-:W-:Y:S02]  /*4a30*/  USEL UR4, UR27, UR35, !UP5 ;  /* 0x000000231b047287 */ /* 0x000fe4000e800000 */
[----:B------:R-:W-:Y:S02]  /*4a40*/  USEL UR7, UR32, UR37, !UP6 ;  /* 0x0000002520077287 */ /* 0x000fe4000f000000 */
[----:B-1----:R-:W-:Y:S02]  /*4a50*/  UIMAD.WIDE.U32 UR18, UR4, UR22, URZ ;  /* 0x00000016041272a5 */ /* 0x002fe4000f8e00ff */
[----:B------:R-:W-:Y:S01]  /*4a60*/  UIMAD.WIDE.U32 UR24, UR7, UR22, URZ ;  /* 0x00000016071872a5 */ /* 0x000fe2000f8e00ff */
[----:B------:R-:W-:Y:S02]  /*4a70*/  UMOV UR5, UR9 ;  /* 0x0000000900057c82 */ /* 0x000fe40008000000 */
[----:B------:R-:W-:Y:S03]  /*4a80*/  USHF.R.U32.HI UR6, URZ, UR39, UR5 ;  /* 0x00000027ff067299 */ /* 0x000fe60008011605 */
[----:B------:R-:W-:Y:S01]  /*4a90*/  UMOV UR5, UR11 ;  /* 0x0000000b00057c82 */ /* 0x000fe20008000000 */
[----:B------:R-:W-:Y:S02]  /*4aa0*/  USEL UR6, UR13, UR6, !UP5 ;  /* 0x000000060d067287 */ /* 0x000fe4000e800000 */
[----:B------:R-:W-:Y:S02]  /*4ab0*/  USHF.R.U32.HI UR8, URZ, UR29, UR5 ;  /* 0x0000001dff087299 */ /* 0x000fe40008011605 */
[----:B------:R-:W-:Y:S01]  /*4ac0*/  UIMAD.WIDE.U32 UR10, UR6, UR22, URZ ;  /* 0x00000016060a72a5 */ /* 0x000fe2000f8e00ff */
[----:B------:R-:W-:Y:S02]  /*4ad0*/  UMOV UR5, UR19 ;  /* 0x0000001300057c82 */ /* 0x000fe40008000000 */
[----:B------:R-:W-:Y:S03]  /*4ae0*/  @UP4 USHF.R.U32.HI UR4, URZ, UR23, UR5 ;  /* 0x00000017ff044299 */ /* 0x000fe60008011605 */
[----:B------:R-:W-:Y:S01]  /*4af0*/  UMOV UR5, UR25 ;  /* 0x0000001900057c82 */ /* 0x000fe20008000000 */
[----:B------:R-:W-:Y:S02]  /*4b00*/  UIMAD UR4, UR42, UR4, URZ ;  /* 0x000000042a0472a4 */ /* 0x000fe4000f8e02ff */
[----:B------:R-:W-:Y:S02]  /*4b10*/  @UP4 USHF.R.U32.HI UR7, URZ, UR23, UR5 ;  /* 0x00000017ff074299 */ /* 0x000fe40008011605 */
[----:B------:R-:W-:Y:S02]  /*4b20*/  USEL UR5, UR14, UR8, !UP6 ;  /* 0x000000080e057287 */ /* 0x000fe4000f000000 */
[----:B------:R-:W-:Y:S02]  /*4b30*/  UIMAD UR8, UR42, UR7, URZ ;  /* 0x000000072a0872a4 */ /* 0x000fe4000f8e02ff */
[----:B------:R-:W-:Y:S03]  /*4b40*/  UISETP.GE.AND UP0, UPT, UR6, UR4, UPT ;  /* 0x000000040600728c */ /* 0x000fe6000bf06270 */
[----:B------:R-:W-:Y:S01]  /*4b50*/  UMOV UR4, UR11 ;  /* 0x0000000b00047c82 */ /* 0x000fe20008000000 */
[----:B------:R-:W-:Y:S02]  /*4b60*/  UISETP.GE.OR UP0, UPT, UR5, UR8, UP0 ;  /* 0x000000080500728c */ /* 0x000fe40008706670 */
[----:B------:R-:W-:Y:S02]  /*4b70*/  USHF.R.U32.HI UR4, URZ, UR23, UR4 ;  /* 0x00000017ff047299 */ /* 0x000fe40008011604 */
[----:B------:R-:W-:Y:S02]  /*4b80*/  UIMAD.WIDE.U32 UR8, UR5, UR22, URZ ;  /* 0x00000016050872a5 */ /* 0x000fe4000f8e00ff */
[----:B------:R-:W-:Y:S04]  /*4b90*/  USEL UR10, UR6, UR4, !UP4 ;  /* 0x00000004060a7287 */ /* 0x000fe8000e000000 */
[----:B------:R-:W-:Y:S01]  /*4ba0*/  UIADD3 UR11, UPT, UPT, -UR10, URZ, URZ ;  /* 0x000000ff0a0b7290 */ /* 0x000fe2000fffe1ff */
[----:B------:R-:W-:Y:S02]  /*4bb0*/  @!UP0 UMOV UR4, UR9 ;  /* 0x0000000900048c82 */ /* 0x000fe40008000000 */
[----:B------:R-:W-:Y:S02]  /*4bc0*/  @!UP0 USHF.R.U32.HI UR4, URZ, UR23, UR4 ;  /* 0x00000017ff048299 */ /* 0x000fe40008011604 */
[----:B------:R-:W-:Y:S02]  /*4bd0*/  UIMAD UR8, UR42, UR11, UR6 ;  /* 0x0000000b2a0872a4 */ /* 0x000fe4000f8e0206 */
[----:B------:R-:W-:Y:S04]  /*4be0*/  @!UP0 USEL UR4, UR5, UR4, !UP4 ;  /* 0x0000000405048287 */ /* 0x000fe8000e000000 */
[----:B------:R-:W-:Y:S02]  /*4bf0*/  @!UP0 UIMAD UR8, UR7, UR8, UR4 ;  /* 0x00000008070882a4 */ /* 0x000fe4000f8e0204 */
[----:B------:R-:W-:Y:S02]  /*4c00*/  @!UP0 UIADD3 UR9, UPT, UPT, UR10, -UR4, URZ ;  /* 0x800000040a098290 */ /* 0x000fe4000fffe0ff */
[----:B------:R-:W-:Y:S02]  /*4c10*/  UIADD3 UR4, UPT, UPT, -UR5, URZ, URZ ;  /* 0x000000ff05047290 */ /* 0x000fe4000fffe1ff */
[----:B------:R-:W-:Y:S02]  /*4c20*/  UIADD3 UR7, UPT, UPT, -UR6, URZ, URZ ;  /* 0x000000ff06077290 */ /* 0x000fe4000fffe1ff */
[----:B------:R-:W-:Y:S02]  /*4c30*/  @!UP0 UIMAD UR6, UR9, UR42, UR5 ;  /* 0x0000002a090682a4 */ /* 0x000fe4000f8e0205 */
[----:B------:R-:W-:Y:S02]  /*4c40*/  UIMAD UR14, UR15, UR4, UR14 ;  /* 0x000000040f0e72a4 */ /* 0x000fe4000f8e020e */
[----:B------:R-:W-:Y:S01]  /*4c50*/  UIMAD UR13, UR30, UR7, UR13 ;  /* 0x000000071e0d72a4 */ /* 0x000fe2000f8e020d */
[----:B------:R-:W-:Y:S02]  /*4c60*/  @!UP0 UMOV UR5, UR8 ;  /* 0x0000000800058c82 */ /* 0x000fe40008000000 */
[----:B------:R-:W-:Y:S02]  /*4c70*/  UIMAD UR14, UR5, UR15, UR14 ;  /* 0x0000000f050e72a4 */ /* 0x000fe4000f8e020e */
[----:B------:R-:W-:Y:S11]  /*4c80*/  UIMAD UR13, UR6, UR30, UR13 ;  /* 0x0000001e060d72a4 */ /* 0x000ff6000f8e020d */
[----:B------:R-:W-:Y:S01]  /*4c90*/  @!UPT UIADD3 URZ, UPT, UPT, URZ, URZ, URZ ;  /* 0x000000fffffff290 */ /* 0x000fe2000fffe0ff */
.L_x_90:
[----:B------:R-:W4:Y:S01]  /*4ca0*/  @!UP2 LDCU.128 UR8, c[0x0][0xb10] ;  /* 0x00016200ff08a7ac */ /* 0x000f220008000c00 */
[C---:B---3--:R-:W-:Y:S02]  /*4cb0*/  ISETP.NE.U32.AND P1, PT, R4.reuse, RZ, PT ;  /* 0x000000ff0400720c */ /* 0x048fe40003f25070 */
[----:B------:R-:W-:Y:S02]  /*4cc0*/  ISETP.NE.U32.AND P0, PT, R4, RZ, PT ;  /* 0x000000ff0400720c */ /* 0x000fe40003f05070 */
[C---:B------:R-:W-:Y:S02]  /*4cd0*/  ISETP.NE.AND.EX P1, PT, R5.reuse, RZ, PT, P1 ;  /* 0x000000ff0500720c */ /* 0x040fe40003f25310 */
[----:B------:R-:W-:Y:S01]  /*4ce0*/  ISETP.NE.AND.EX P0, PT, R5, RZ, PT, P0 ;  /* 0x000000ff0500720c */ /* 0x000fe20003f05300 */
[----:B------:R-:W3:Y:S01]  /*4cf0*/  @!UP2 LDCU UR5, c[0x0][0xb0c] ;  /* 0x00016180ff05a7ac */ /* 0x000ee20008000800 */
[----:B------:R-:W-:Y:S01]  /*4d00*/  SHF.L.U32 R9, R15, 0x1f, RZ ;  /* 0x0000001f0f097819 */ /* 0x000fe200000006ff */
[----:B------:R-:W-:Y:S02]  /*4d10*/  USHF.L.U32 UR19, UR16, 0x6, URZ ;  /* 0x0000000610137899 */ /* 0x000fe400080006ff */
[----:B------:R-:W-:Y:S02]  /*4d20*/  USHF.L.U32 UR18, UR20, 0x7, URZ ;  /* 0x0000000714127899 */ /* 0x000fe400080006ff */
[----:B----4-:R-:W-:Y:S07]  /*4d30*/  UIMAD.WIDE.U32 UR6, UR14, UR8, URZ ;  /* 0x000000080e0672a5 */ /* 0x010fee000f8e00ff */
[----:B------:R-:W-:Y:S01]  /*4d40*/  @!UP2 UMOV UR4, UR7 ;  /* 0x000000070004ac82 */ /* 0x000fe20008000000 */
[----:B---3--:R-:W-:Y:S02]  /*4d50*/  @!UP2 UISETP.NE.AND UP0, UPT, UR5, 0x1, UPT ;  /* 0x000000010500a88c */ /* 0x008fe4000bf05270 */
[----:B------:R-:W-:Y:S02]  /*4d60*/  @!UP2 USHF.R.U32.HI UR4, URZ, UR9, UR4 ;  /* 0x00000009ff04a299 */ /* 0x000fe40008011604 */
[----:B------:R-:W-:Y:S02]  /*4d70*/  UIMAD.WIDE.U32 UR6, UR13, UR11, URZ ;  /* 0x0000000b0d0672a5 */ /* 0x000fe4000f8e00ff */
[----:B------:R-:W-:Y:S02]  /*4d80*/  @!UP2 USEL UR8, UR14, UR4, !UP0 ;  /* 0x000000040e08a287 */ /* 0x000fe4000c000000 */
[----:B------:R-:W-:Y:S03]  /*4d90*/  @!UP2 UISETP.NE.AND UP0, UPT, UR10, 0x1, UPT ;  /* 0x000000010a00a88c */ /* 0x000fe6000bf05270 */
[----:B------:R-:W-:Y:S02]  /*4da0*/  @!UP2 UMOV UR6, UR7 ;  /* 0x000000070006ac82 */ /* 0x000fe40008000000 */
[----:B------:R-:W3:Y:S02]  /*4db0*/  @!UP2 LDCU UR4, c[0x0][0xb20] ;  /* 0x00016400ff04a7ac */ /* 0x000ee40008000800 */
[----:B---3--:R-:W-:Y:S04]  /*4dc0*/  @!UP2 USHF.R.U32.HI UR6, URZ, UR4, UR6 ;  /* 0x00000004ff06a299 */ /* 0x008fe80008011606 */
[----:B------:R-:W-:Y:S04]  /*4dd0*/  @!UP2 USEL UR6, UR13, UR6, !UP0 ;  /* 0x000000060d06a287 */ /* 0x000fe8000c000000 */
[----:B------:R-:W-:Y:S02]  /*4de0*/  @!UP2 UIADD3 UR4, UPT, UPT, -UR8, UR6, URZ ;  /* 0x000000060804a290 */ /* 0x000fe4000fffe1ff */
[----:B------:R-:W-:Y:S02]  /*4df0*/  @!UP2 UIADD3 UR6, UPT, UPT, UR8, -UR6, URZ ;  /* 0x800000060806a290 */ /* 0x000fe4000fffe0ff */
[----:B------:R-:W-:Y:S02]  /*4e00*/  @!UP2 UIMAD UR14, UR4, UR5, UR14 ;  /* 0x00000005040ea2a4 */ /* 0x000fe4000f8e020e */
[----:B------:R-:W-:Y:S01]  /*4e10*/  @!UP2 UIMAD UR13, UR6, UR10, UR13 ;  /* 0x0000000a060da2a4 */ /* 0x000fe2000f8e020d */
[----:B------:R-:W-:Y:S11]  /*4e20*/  BRA.U UP3, `(.L_x_91) ;  /* 0x0000000103107547 */ /* 0x000ff6000b800000 */
[----:B--2---:R-:W-:Y:S04]  /*4e30*/  MOV R0, UR38 ;  /* 0x0000002600007c02 */ /* 0x004fe80008000f00 */
[----:B------:R-:W-:Y:S04]  /*4e40*/  SHF.L.U32 R11, R0, 0x1f, RZ ;  /* 0x0000001f000b7819 */ /* 0x000fe800000006ff */
[----:B------:R-:W2:Y:S02]  /*4e50*/  SYNCS.PHASECHK.TRANS64.TRYWAIT P2, [UR21+0x138], R11 ;  /* 0x0001380bff0075a7 */ /* 0x000ea40008041115 */
[----:B--2---:R-:W-:Y:S05]  /*4e60*/  @!P2 BRA `(.L_x_92) ;  /* 0x0000003c0068a947 */ /* 0x004fea0003800000 */
.L_x_91:
[----:B------:R-:W-:Y:S05]  /*4e70*/  @!P1 BRA `(.L_x_93) ;  /* 0x0000000000309947 */ /* 0x000fea0003800000 */
[----:B------:R-:W-:Y:S01]  /*4e80*/  ISETP.NE.U32.AND P1, PT, R2, RZ, PT ;  /* 0x000000ff0200720c */ /* 0x000fe20003f25070 */
[----:B------:R-:W3:Y:S01]  /*4e90*/  LDCU.64 UR4, c[0x0][0x358] ;  /* 0x00006b00ff0477ac */ /* 0x000ee20008000a00 */
[----:B------:R-:W-:Y:S02]  /*4ea0*/  IMAD.MOV.U32 R84, RZ, RZ, 0x1 ;  /* 0x00000001ff547424 */ /* 0x000fe400078e00ff */
[----:B------:R-:W-:Y:S11]  /*4eb0*/  ISETP.NE.AND.EX P1, PT, R3, RZ, PT, P1 ;  /* 0x000000ff0300720c */ /* 0x000ff60003f25310 */
[----:B------:R-:W-:Y:S02]  /*4ec0*/  @!UPT UIADD3 URZ, UPT, UPT, URZ, URZ, URZ ;  /* 0x000000fffffff290 */ /* 0x000fe4000fffe0ff */
[----:B--2---:R-:W2:Y:S01]  /*4ed0*/  @P1 LDC.64 R10, c[0x0][0x888] ;  /* 0x00022200ff0a1b82 */ /* 0x004ea20000000a00 */
[----:B------:R-:W-:Y:S04]  /*4ee0*/  @P1 IMAD R0, R4, UR36, RZ ;  /* 0x0000002404001c24 */ /* 0x000fe8000f8e02ff */
[----:B--2---:R-:W-:Y:S04]  /*4ef0*/  @P1 IMAD.WIDE R10, R0, 0x4, R10 ;  /* 0x00000004000a1825 */ /* 0x004fe800078e020a */
[----:B------:R-:W-:Y:S01]  /*4f00*/  HFMA2 R0, -RZ, RZ, 0, 5.9604644775390625e-08 ;  /* 0x00000001ff007431 */ /* 0x000fe200000001ff */
[----:B---3-5:R3:W5:Y:S04]  /*4f10*/  @P1 LDG.E R41, desc[UR4][R10.64] ;  /* 0x000000040a291981 */ /* 0x028768000c1e1900 */
[----:B------:R-:W-:Y:S01]  /*4f20*/  @!P1 PRMT R84, R0, 0x7610, R84 ;  /* 0x0000761000549816 */ /* 0x000fe20000000054 */
[----:B---3--:R-:W4:Y:S06]  /*4f30*/  @!P1 LDC R41, c[0x0][0x880] ;  /* 0x00022000ff299b82 */ /* 0x008f2c0000000800 */
.L_x_93:
[----:B----45:R-:W-:Y:S01]  /*4f40*/  @!P0 FSETP.EQ.AND P1, PT, R41, RZ, PT ;  /* 0x000000ff2900820b */ /* 0x030fe20003f22000 */
[----:B------:R-:W-:Y:S01]  /*4f50*/  @!UPT UIADD3 URZ, UPT, UPT, URZ, URZ, URZ ;  /* 0x000000fffffff290 */ /* 0x000fe2000fffe0ff */
[----:B------:R-:W-:Y:S11]  /*4f60*/  @!P0 BRA `(.L_x_94) ;  /* 0x0000000000188947 */ /* 0x000ff60003800000 */
[----:B------:R-:W-:Y:S02]  /*4f70*/  LOP3.LUT P0, RZ, R84, 0xff, RZ, 0xc0, !PT ;  /* 0x000000ff54ff7812 */ /* 0x000fe4000780c0ff */
[----:B------:R-:W-:Y:S04]  /*4f80*/  ISETP.NE.U32.AND P1, PT, R2, RZ, PT ;  /* 0x000000ff0200720c */ /* 0x000fe80003f25070 */
[----:B------:R-:W-:Y:S04]  /*4f90*/  ISETP.NE.AND.EX P1, PT, R3, RZ, PT, P1 ;  /* 0x000000ff0300720c */ /* 0x000fe80003f25310 */
[----:B------:R-:W-:Y:S03]  /*4fa0*/  PLOP3.LUT P1, PT, P1, PT, PT, 0x8, 0x80 ;  /* 0x000000000080781c */ /* 0x000fe60000f2e170 */
[----:B------:R-:W-:Y:S11]  /*4fb0*/  @P0 FSETP.EQ.AND P1, PT, R41, RZ, PT ;  /* 0x000000ff2900020b */ /* 0x000ff60003f22000 */
[----:B------:R-:W-:Y:S02]  /*4fc0*/  @!UPT UIADD3 URZ, UPT, UPT, URZ, URZ, URZ ;  /* 0x000000fffffff290 */ /* 0x000fe4000fffe0ff */
.L_x_94:
[----:B------:R-:W3:Y:S01]  /*4fd0*/  SYNCS.PHASECHK.TRANS64.TRYWAIT P2, [UR21+0x120], R9 ;  /* 0x00012009ff0075a7 */ /* 0x000ee20008041115 */
[----:B------:R-:W-:Y:S04]  /*4fe0*/  ELECT P0, URZ, PT ;  /* 0x0000000000ff782f */ /* 0x000fe80003800000 */
[----:B------:R-:W-:Y:S11]  /*4ff0*/  PLOP3.LUT P1, PT, P1, P0, PT, 0xf2, 0x2f ;  /* 0x00000000002f781c */ /* 0x000ff60000f21e72 */
[----:B------:R-:W-:Y:S02]  /*5000*/  @!UPT UIADD3 URZ, UPT, UPT, URZ, URZ, URZ ;  /* 0x000000fffffff290 */ /* 0x000fe4000fffe0ff */
[----:B------:R-:W-:Y:S05]  /*5010*/  @!P1 IADD3 R8, P0, PT, R16, 0x580, RZ ;  /* 0x0000058010089810 */ /* 0x000fea0007f1e0ff */
[----:B------:R-:W-:Y:S01]  /*5020*/  @!P1 IMAD.X R6, RZ, RZ, R17, P0 ;  /* 0x000000ffff069224 */ /* 0x000fe200000e0611 */
[----:B---3--:R-:W-:Y:S07]  /*5030*/  @!P2 BRA `(.L_x_95) ;  /* 0x0000003c000ca947 */ /* 0x008fee0003800000 */
.L_x_182:
[----:B------:R-:W-:Y:S01]  /*5040*/  @!P1 R2UR UR5, R8 ;  /* 0x00000000080592ca */ /* 0x000fe200000e0000 */
[----:B------:R-:W-:Y:S01]  /*5050*/  VOTEU.ALL UP0, P1 ;  /* 0x0000000000ff7886 */ /* 0x000fe20000800000 */
[----:B------:R-:W-:Y:S01]  /*5060*/  @!P1 R2UR UR4, R6 ;  /* 0x00000000060492ca */ /* 0x000fe200000e0000 */
[----:B--2---:R-:W-:Y:S01]  /*5070*/  @!P1 IMAD.MOV.U32 R0, RZ, RZ, 0x1000 ;  /* 0x00001000ff009424 */ /* 0x004fe200078e00ff */
[----:B------:R-:W-:Y:S01]  /*5080*/  UMOV UR6, 0x0 ;  /* 0x0000000000067882 */ /* 0x000fe20000000000 */
[----:B------:R-:W-:Y:S01]  /*5090*/  UMOV UR7, 0x10000000 ;  /* 0x1000000000077882 */ /* 0x000fe20000000000 */
[----:B------:R-:W-:Y:S01]  /*50a0*/  @!UP0 UIADD3 UR16, UPT, UPT, UR21, 0x200, URZ ;  /* 0x0000020015108890 */ /* 0x000fe2000fffe0ff */
[----:B------:R-:W-:Y:S01]  /*50b0*/  VIADD R14, R14, 0x1 ;  /* 0x000000010e0e7836 */ /* 0x000fe20000000000 */
[----:B------:R-:W-:Y:S01]  /*50c0*/  VOTEU.ALL UP0, P1 ;  /* 0x0000000000ff7886 */ /* 0x000fe20000800000 */
[----:B------:R-:W-:Y:S04]  /*50d0*/  UMOV UR20, UR36 ;  /* 0x0000002400147c82 */ /* 0x000fe80008000000 */
[----:B------:R-:W-:Y:S02]  /*50e0*/  IMAD.U32 R10, RZ, RZ, UR5 ;  /* 0x00000005ff0a7e24 */ /* 0x000fe4000f8e00ff */
[----:B------:R-:W-:Y:S03]  /*50f0*/  IMAD.U32 R11, RZ, RZ, UR4 ;  /* 0x00000004ff0b7e24 */ /* 0x000fe6000f8e00ff */
[----:B------:R-:W-:Y:S02]  /*5100*/  @!P1 R2UR UR4, R10 ;  /* 0x000000000a0492ca */ /* 0x000fe400000e0000 */
[----:B------:R-:W-:Y:S11]  /*5110*/  @!P1 R2UR UR5, R11 ;  /* 0x000000000b0592ca */ /* 0x000ff600000e0000 */
[----:B------:R-:W-:Y:S02]  /*5120*/  @!UPT UIADD3 URZ, UPT, UPT, URZ, URZ, URZ ;  /* 0x000000fffffff290 */ /* 0x000fe4000fffe0ff */
[----:B------:R2:W-:Y:S01]  /*5130*/  @!UP0 UTMALDG.3D [UR16], [UR4], desc[UR6] ;  /* 0x00000610040085b4 */ /* 0x0005e20008011000 */
[----:B------:R2:W-:Y:S01]  /*5140*/  @!P1 SYNCS.ARRIVE.TRANS64.RED.A0TR RZ, [UR21+0x110], R0 ;  /* 0x00011000ffff99a7 */ /* 0x0005e20008300415 */
[----:B------:R-:W-:Y:S01]  /*5150*/  SYNCS.ARRIVE.TRANS64.RED.A1T0 RZ, [UR34], RZ ;  /* 0x000000ffffff79a7 */ /* 0x000fe20008100422 */
[----:B------:R-:W3:Y:S02]  /*5160*/  SYNCS.PHASECHK.TRANS64.TRYWAIT P0, [UR21+0x128], R9 ;  /* 0x00012809ff0075a7 */ /* 0x000ee40008001115 */
[----:B--23--:R-:W-:Y:S05]  /*5170*/  @!P0 BRA `(.L_x_96) ;  /* 0x0000003800d48947 */ /* 0x00cfea0003800000 */
.L_x_184:
[----:B------:R-:W-:Y:S01]  /*5180*/  @!P1 IADD3 R6, P0, PT, R16, 0x580, RZ ;  /* 0x0000058010069810 */ /* 0x000fe20007f1e0ff */
[----:B------:R-:W-:Y:S01]  /*5190*/  VOTEU.ALL UP0, P1 ;  /* 0x0000000000ff7886 */ /* 0x000fe20000800000 */
[----:B------:R-:W-:Y:S01]  /*51a0*/  UMOV UR6, 0x0 ;  /* 0x0000000000067882 */ /* 0x000fe20000000000 */
[----:B------:R-:W-:Y:S01]  /*51b0*/  UMOV UR7, 0x10000000 ;  /* 0x1000000000077882 */ /* 0x000fe20000000000 */
[----:B------:R-:W-:Y:S01]  /*51c0*/  @!P1 R2UR UR5, R6 ;  /* 0x00000000060592ca */ /* 0x000fe200000e0000 */
[----:B--2---:R-:W-:Y:S01]  /*51d0*/  @!P1 IMAD.X R0, RZ, RZ, R17, P0 ;  /* 0x000000ffff009224 */ /* 0x004fe200000e0611 */
[----:B------:R-:W-:Y:S01]  /*51e0*/  @!UP0 UIADD3 UR10, UPT, UPT, UR18, 0x40, URZ ;  /* 0x00000040120a8890 */ /* 0x000fe2000fffe0ff */
[----:B------:R-:W-:Y:S01]  /*51f0*/  ISETP.NE.AND P0, PT, R14, 0x2, PT ;  /* 0x000000020e00780c */ /* 0x000fe20003f05270 */
[----:B------:R-:W-:Y:S01]  /*5200*/  @!UP0 UIADD3 UR8, UPT, UPT, UR21, 0x1200, URZ ;  /* 0x0000120015088890 */ /* 0x000fe2000fffe0ff */
[----:B------:R-:W-:Y:S01]  /*5210*/  LOP3.LUT R15, R15, 0x1, RZ, 0x3c, !PT ;  /* 0x000000010f0f7812 */ /* 0x000fe200078e3cff */
[----:B------:R-:W-:Y:S01]  /*5220*/  @!UP0 UIADD3 UR9, UPT, UPT, UR21, 0x118, URZ ;  /* 0x0000011815098890 */ /* 0x000fe2000fffe0ff */
[----:B------:R-:W-:Y:S01]  /*5230*/  @!P1 R2UR UR4, R0 ;  /* 0x00000000000492ca */ /* 0x000fe200000e0000 */
[----:B------:R-:W-:Y:S01]  /*5240*/  VOTEU.ALL UP0, P1 ;  /* 0x0000000000ff7886 */ /* 0x000fe20000800000 */
[----:B------:R-:W-:Y:S01]  /*5250*/  UMOV UR11, UR19 ;  /* 0x00000013000b7c82 */ /* 0x000fe20008000000 */
[----:B------:R-:W-:Y:S01]  /*5260*/  UMOV UR12, UR36 ;  /* 0x00000024000c7c82 */ /* 0x000fe20008000000 */
[----:B------:R-:W-:Y:S01]  /*5270*/  SEL R0, RZ, 0x1, P0 ;  /* 0x00000001ff007807 */ /* 0x000fe20000000000 */
[----:B------:R-:W-:Y:S01]  /*5280*/  UIADD3 UR20, UPT, UPT, UR13, UR59, URZ ;  /* 0x0000003b0d147290 */ /* 0x000fe2000fffe0ff */
[----:B------:R-:W-:Y:S01]  /*5290*/  IMAD.U32 R8, RZ, RZ, UR5 ;  /* 0x00000005ff087e24 */ /* 0x000fe2000f8e00ff */
[----:B------:R-:W-:Y:S01]  /*52a0*/  SEL R14, R14, RZ, P0 ;  /* 0x000000ff0e0e7207 */ /* 0x000fe20000000000 */
[----:B------:R-:W-:Y:S01]  /*52b0*/  UIADD3 UR16, UPT, UPT, UR14, UR62, URZ ;  /* 0x0000003e0e107290 */ /* 0x000fe2000fffe0ff */
[----:B------:R-:W-:Y:S01]  /*52c0*/  LOP3.LUT R13, R13, R0, RZ, 0x3c, !PT ;  /* 0x000000000d0d7212 */ /* 0x000fe200078e3cff */
[----:B------:R-:W-:Y:S01]  /*52d0*/  UPLOP3.LUT UP3, UPT, UPT, UPT, UPT, 0x80, 0x8 ;  /* 0x000000000008789c */ /* 0x000fe20003f6f070 */
[----:B------:R-:W-:Y:S02]  /*52e0*/  UMOV UR36, UR26 ;  /* 0x0000001a00247c82 */ /* 0x000fe40008000000 */
[----:B------:R-:W-:Y:S01]  /*52f0*/  IMAD.U32 R9, RZ, RZ, UR4 ;  /* 0x00000004ff097e24 */ /* 0x000fe2000f8e00ff */
[----:B------:R-:W-:Y:S04]  /*5300*/  @!P1 R2UR UR4, R8 ;  /* 0x00000000080492ca */ /* 0x000fe800000e0000 */
[----:B------:R-:W-:Y:S11]  /*5310*/  @!P1 R2UR UR5, R9 ;  /* 0x00000000090592ca */ /* 0x000ff600000e0000 */
[----:B------:R-:W-:Y:S02]  /*5320*/  @!UPT UIADD3 URZ, UPT, UPT, URZ, URZ, URZ ;  /* 0x000000fffffff290 */ /* 0x000fe4000fffe0ff */
[----:B------:R2:W-:Y:S01]  /*5330*/  @!UP0 UTMALDG.3D [UR8], [UR4], desc[UR6] ;  /* 0x00000608040085b4 */ /* 0x0005e20008011000 */
[----:B------:R2:W-:Y:S01]  /*5340*/  @!P1 SYNCS.ARRIVE.TRANS64.RED.A0TR RZ, [UR21+0x118], R7 ;  /* 0x00011807ffff99a7 */ /* 0x0005e20008300415 */
[----:B------:R-:W-:Y:S01]  /*5350*/  SYNCS.ARRIVE.TRANS64.RED.A1T0 RZ, [UR33], RZ ;  /* 0x000000ffffff79a7 */ /* 0x000fe20008100421 */
[----:B------:R-:W-:Y:S05]  /*5360*/  BRA.U UP1, `(.L_x_97) ;  /* 0xfffffff5012c7547 */ /* 0x000fea000b83ffff */
[----:B------:R-:W-:-:S04]  /*5370*/  SHF.L.U32 R3, R15, 0x1f, RZ ;  /* 0x0000001f0f037819 */ /* 0x000fc800000006ff */
[----:B------:R-:W3:Y:S02]  /*5380*/  SYNCS.PHASECHK.TRANS64.TRYWAIT P0, [UR21+0x120], R3 ;  /* 0x00012003ff0075a7 */ /* 0x000ee40008001115 */
[----:B---3--:R-:W-:Y:S05]  /*5390*/  @!P0 BRA `(.L_x_98) ;  /* 0x0000003800648947 */ /* 0x008fea0003800000 */
.L_x_186:
[----:B---3--:R-:W-:-:S07]  /*53a0*/  MOV R0, UR21 ;  /* 0x0000001500007c02 */ /* 0x008fce0008000f00 */
.L_x_99:
[----:B---3--:R-:W-:-:S04]  /*53b0*/  SHF.L.U32 R3, R15, 0x1f, RZ ;  /* 0x0000001f0f037819 */ /* 0x008fc800000006ff */
[----:B------:R3:W4:Y:S03]  /*53c0*/  SYNCS.PHASECHK.TRANS64.TRYWAIT P0, [R0+URZ+0x128], R3 ;  /* 0x00012803000075a7 */ /* 0x00072600080011ff */
[----:B----4-:R-:W-:Y:S05]  /*53d0*/  @!P0 NANOSLEEP.SYNCS 0x989680 ;  /* 0x009896800000895d */ /* 0x010fea0003900000 */
[----:B------:R-:W4:Y:S02]  /*53e0*/  @!P0 SYNCS.PHASECHK.TRANS64 P0, [R0+URZ+0x128], R3 ;  /* 0x00012803000085a7 */ /* 0x000f2400080010ff */
[----:B-12-4-:R-:W-:Y:S05]  /*53f0*/  @P0 EXIT ;  /* 0x000000000000094d */ /* 0x016fea0003800000 */
[----:B------:R-:W-:Y:S05]  /*5400*/  BRA `(.L_x_99) ;  /* 0xfffffffc00e87947 */ /* 0x000fea000383ffff */
.L_x_88:
[----:B------:R-:W-:-:S06]  /*5410*/  UISETP.GE.AND UP0, UPT, UR17, 0x4, UPT ;  /* 0x000000041100788c */ /* 0x000fcc000bf06270 */
[----:B------:R-:W-:-:S13]  /*5420*/  PLOP3.LUT P0, PT, PT, PT, UP0, 0x80, 0x8 ;  /* 0x000000000008781c */ /* 0x000fda0003f0f008 */
[----:B------:R-:W-:Y:S05]  /*5430*/  @!P0 EXIT ;  /* 0x000000000000894d */ /* 0x000fea0003800000 */
[----:B------:R-:W1:Y:S08]  /*5440*/  S2UR UR4, SR_CgaCtaId ;  /* 0x00000000000479c3 */ /* 0x000e700000008800 */
[----:B------:R-:W-:Y:S01]  /*5450*/  BAR.SYNC.DEFER_BLOCKING 0x6, 0xa0 ;  /* 0x0182800000007b1d */ /* 0x000fe20000010000 */
[C---:B------:R-:W-:Y:S01]  /*5460*/  IMAD.SHL.U32 R7, R93.reuse, 0x40, RZ ;  /* 0x000000405d077824 */ /* 0x040fe200078e00ff */
[C---:B------:R-:W-:Y:S01]  /*5470*/  LOP3.LUT R95, R93.reuse, 0x60, RZ, 0xc0, !PT ;  /* 0x000000605d5f7812 */ /* 0x040fe200078ec0ff */
[----:B------:R-:W-:-:S02]  /*5480*/  IMAD.SHL.U32 R4, R93, 0x20, RZ ;  /* 0x000000205d047824 */ /* 0x000fc400078e00ff */
[----:B------:R-:W-:Y:S02]  /*5490*/  HFMA2 R36, -RZ, RZ, 0, 0 ;  /* 0x00000000ff247431 */ /* 0x000fe400000001ff */
[----:B------:R-:W-:Y:S01]  /*54a0*/  IMAD.SHL.U32 R6, R93, 0x2, RZ ;  /* 0x000000025d067824 */ /* 0x000fe200078e00ff */
[----:B------:R-:W-:Y:S01]  /*54b0*/  UMOV UR44, 0x400 ;  /* 0x00000400002c7882 */ /* 0x000fe20000000000 */
[----:B------:R-:W2:Y:S01]  /*54c0*/  LDC.64 R82, c[0x0][0x8b0] ;  /* 0x00022c00ff527b82 */ /* 0x000ea20000000a00 */
[----:B------:R-:W-:Y:S01]  /*54d0*/  LOP3.LUT R5, R7, 0x180, RZ, 0xc0, !PT ;  /* 0x0000018007057812 */ /* 0x000fe200078ec0ff */
[----:B------:R-:W-:Y:S01]  /*54e0*/  IMAD.U32 R37, R93, 0x10000, RZ ;  /* 0x000100005d257824 */ /* 0x000fe200078e00ff */
[----:B------:R-:W-:Y:S01]  /*54f0*/  LOP3.LUT R4, R4, 0xc00, RZ, 0xc0, !PT ;  /* 0x00000c0004047812 */ /* 0x000fe200078ec0ff */
[----:B------:R-:W-:Y:S01]  /*5500*/  IMAD.MOV.U32 R92, RZ, RZ, RZ ;  /* 0x000000ffff5c7224 */ /* 0x000fe200078e00ff */
[----:B------:R-:W-:Y:S01]  /*5510*/  LOP3.LUT R6, R5, 0x20, R6, 0xf8, !PT ;  /* 0x0000002005067812 */ /* 0x000fe200078ef806 */
[----:B------:R-:W-:Y:S01]  /*5520*/  IMAD.SHL.U32 R5, R93, 0x8, RZ ;  /* 0x000000085d057824 */ /* 0x000fe200078e00ff */
[----:B------:R-:W-:Y:S01]  /*5530*/  LOP3.LUT R4, R4, 0x40, R7, 0xf8, !PT ;  /* 0x0000004004047812 */ /* 0x000fe200078ef807 */
[----:B------:R-:W3:Y:S01]  /*5540*/  LDC.64 R80, c[0x0][0x8a8] ;  /* 0x00022a00ff507b82 */ /* 0x000ee20000000a00 */
[----:B------:R-:W-:Y:S01]  /*5550*/  LOP3.LUT R37, R37, 0x600000, RZ, 0xc0, !PT ;  /* 0x0060000025257812 */ /* 0x000fe200078ec0ff */
[----:B------:R-:W-:Y:S01]  /*5560*/  IMAD.MOV.U32 R87, RZ, RZ, RZ ;  /* 0x000000ffff577224 */ /* 0x000fe200078e00ff */
[----:B------:R-:W-:-:S02]  /*5570*/  LOP3.LUT R5, R6, 0x30, R5, 0x78, !PT ;  /* 0x0000003006057812 */ /* 0x000fc400078e7805 */
[----:B------:R-:W-:Y:S02]  /*5580*/  CS2R R90, SRZ ;  /* 0x00000000005a7805 */ /* 0x000fe4000001ff00 */
[----:B------:R-:W-:Y:S01]  /*5590*/  LOP3.LUT R4, R4, 0x200, R7, 0xf8, !PT ;  /* 0x0000020004047812 */ /* 0x000fe200078ef807 */
[----:B------:R-:W-:Y:S01]  /*55a0*/  IMAD.MOV.U32 R89, RZ, RZ, RZ ;  /* 0x000000ffff597224 */ /* 0x000fe200078e00ff */
[----:B------:R-:W-:Y:S01]  /*55b0*/  LOP3.LUT R93, R93, 0x2, RZ, 0xc0, !PT ;  /* 0x000000025d5d7812 */ /* 0x000fe200078ec0ff */
[----:B-1----:R-:W-:Y:S01]  /*55c0*/  ULEA UR44, UR4, UR44, 0x18 ;  /* 0x0000002c042c7291 */ /* 0x002fe2000f8ec0ff */
[----:B------:R-:W-:Y:S01]  /*55d0*/  LOP3.LUT R71, R4, R5, RZ, 0xfc, !PT ;  /* 0x0000000504477212 */ /* 0x000fe200078efcff */
[----:B------:R-:W1:Y:S01]  /*55e0*/  LDCU UR57, c[0x0][0x370] ;  /* 0x00006e00ff3977ac */ /* 0x000e620008000800 */
[----:B------:R-:W-:Y:S01]  /*55f0*/  IADD3 R88, PT, PT, -R93, RZ, RZ ;  /* 0x000000ff5d587210 */ /* 0x000fe20007ffe1ff */
[----:B------:R-:W-:Y:S01]  /*5600*/  UIADD3 UR4, UPT, UPT, UR44, 0x2200, URZ ;  /* 0x000022002c047890 */ /* 0x000fe2000fffe0ff */
[----:B------:R-:W4:Y:S04]  /*5610*/  LDCU UR43, c[0x0][0xb0c] ;  /* 0x00016180ff2b77ac */ /* 0x000f280008000800 */
[----:B------:R-:W1:Y:S01]  /*5620*/  LDS R0, [UR44+0x1f0] ;  /* 0x0001f02cff007984 */ /* 0x000e620008000800 */
[----:B------:R-:W-:Y:S01]  /*5630*/  IMAD.U32 R94, RZ, RZ, UR4 ;  /* 0x00000004ff5e7e24 */ /* 0x000fe2000f8e00ff */
[----:B------:R-:W1:Y:S01]  /*5640*/  LDCU UR39, c[0x0][0xb30] ;  /* 0x00016600ff2777ac */ /* 0x000e620008000800 */
[----:B------:R-:W1:Y:S01]  /*5650*/  LDCU.64 UR46, c[0x0][0x888] ;  /* 0x00011100ff2e77ac */ /* 0x000e620008000a00 */
[----:B------:R-:W1:Y:S01]  /*5660*/  LDCU.64 UR40, c[0x0][0xb28] ;  /* 0x00016500ff2877ac */ /* 0x000e620008000a00 */
[----:B------:R-:W1:Y:S01]  /*5670*/  LDCU.64 UR60, c[0x0][0x890] ;  /* 0x00011200ff3c77ac */ /* 0x000e620008000a00 */
[----:B------:R-:W1:Y:S01]  /*5680*/  LDCU.128 UR52, c[0x0][0xb10] ;  /* 0x00016200ff3477ac */ /* 0x000e620008000c00 */
[----:B------:R-:W1:Y:S01]  /*5690*/  LDCU UR56, c[0x0][0x374] ;  /* 0x00006e80ff3877ac */ /* 0x000e620008000800 */
[----:B------:R-:W-:Y:S01]  /*56a0*/  UIADD3 UR63, UPT, UPT, UR44, 0x200, URZ ;  /* 0x000002002c3f7890 */ /* 0x000fe2000fffe0ff */
[----:B-1234-:R-:W-:-:S11]  /*56b0*/  IMAD.IADD R37, R0, 0x1, R37 ;  /* 0x0000000100257824 */ /* 0x01efd600078e0225 */
.L_x_125:
[----:B------:R-:W-:Y:S02]  /*56c0*/  LEA R3, R87, UR44, 0x3 ;  /* 0x0000002c57037c11 */ /* 0x000fe4000f8e18ff */
[----:B------:R-:W-:Y:S02]  /*56d0*/  SHF.L.U32 R0, R91, 0x1f, RZ ;  /* 0x0000001f5b007819 */ /* 0x000fe400000006ff */
[----:B------:R-:W-:Y:S02]  /*56e0*/  LEA R5, R87, UR44, 0x4 ;  /* 0x0000002c57057c11 */ /* 0x000fe4000f8e20ff */
[----:B-1----:R-:W1:Y:S02]  /*56f0*/  SYNCS.PHASECHK.TRANS64.TRYWAIT P0, [R3+URZ+0x140], R0 ;  /* 0x00014000030075a7 */ /* 0x002e6400080011ff */
[----:B-1----:R-:W-:Y:S05]  /*5700*/  @!P0 BRA `(.L_x_100) ;  /* 0x0000003400a08947 */ /* 0x002fea0003800000 */
.L_x_187:
        /* <DEDUP_REMOVED lines=8> */
[----:B--2---:R-:W-:Y:S11]  /*5790*/  LOP3.LUT P0, RZ, R6, 0x1, RZ, 0xc0, !PT ;  /* 0x0000000106ff7812 */ /* 0x004ff6000780c0ff */
[----:B------:R-:W-:Y:S02]  /*57a0*/  @!UPT UIADD3 URZ, UPT, UPT, URZ, URZ, URZ ;  /* 0x000000fffffff290 */ /* 0x000fe4000fffe0ff */
[----:B---3--:R-:W-:Y:S01]  /*57b0*/  VOTEU.ANY UP1, P0 ;  /* 0x0000000000ff7886 */ /* 0x008fe20000020100 */
[----:B------:R-:W-:Y:S01]  /*57c0*/  PLOP3.LUT P0, PT, PT, PT, UP1, 0x80, 0x8 ;  /* 0x000000000008781c */ /* 0x000fe20003f0f018 */
[----:B------:R-:W-:Y:S11]  /*57d0*/  UP2UR UR45, UPR, URZ, 0x2 ;  /* 0x00000002ff2d7883 */ /* 0x000ff60008000000 */
[----:B------:R-:W-:Y:S01]  /*57e0*/  @!UPT UIADD3 URZ, UPT, UPT, URZ, URZ, URZ ;  /* 0x000000fffffff290 */ /* 0x000fe2000fffe0ff */
[----:B-1----:R-:W-:Y:S02]  /*57f0*/  @P0 SHF.R.U32.HI R0, RZ, 0x10, R5 ;  /* 0x00000010ff000819 */ /* 0x002fe40000011605 */
        /* <DEDUP_REMOVED lines=12> */
[----:B------:R-:W2:Y:S01]  /*58c0*/  LDCU UR12, c[0x0][0xb20] ;  /* 0x00016400ff0c77ac */ /* 0x000ea20008000800 */
[----:B------:R-:W-:Y:S02]  /*58d0*/  UIMAD.WIDE.U32 UR4, UR56, UR55, URZ ;  /* 0x00000037380472a5 */ /* 0x000fe4000f8e00ff */
[----:B------:R-:W-:Y:S02]  /*58e0*/  UIMAD.WIDE.U32 UR6, UR57, UR52, URZ ;  /* 0x00000034390672a5 */ /* 0x000fe4000f8e00ff */
[----:B------:R-:W-:Y:S02]  /*58f0*/  UISETP.NE.AND UP0, UPT, UR54, 0x1, UPT ;  /* 0x000000013600788c */ /* 0x000fe4000bf05270 */
[----:B------:R-:W-:Y:S02]  /*5900*/  UIMAD.WIDE.U32 UR8, UR37, UR55, URZ ;  /* 0x00000037250872a5 */ /* 0x000fe4000f8e00ff */
[----:B------:R-:W-:Y:S02]  /*5910*/  UIMAD.WIDE.U32 UR10, UR38, UR52, URZ ;  /* 0x00000034260a72a5 */ /* 0x000fe4000f8e00ff */
[----:B------:R-:W-:Y:S02]  /*5920*/  UISETP.NE.AND UP1, UPT, UR43, 0x1, UPT ;  /* 0x000000012b00788c */ /* 0x000fe4000bf25270 */
[----:B------:R-:W-:Y:S01]  /*5930*/  UISETP.NE.AND UP2, UPT, UR42, 0x1, UPT ;  /* 0x000000012a00788c */ /* 0x000fe2000bf45270 */
[----:B------:R-:W-:Y:S02]  /*5940*/  UMOV UR4, UR5 ;  /* 0x0000000500047c82 */ /* 0x000fe40008000000 */
[----:B--2---:R-:W-:Y:S03]  /*5950*/  USHF.R.U32.HI UR5, URZ, UR12, UR4 ;  /* 0x0000000cff057299 */ /* 0x004fe60008011604 */
[----:B------:R-:W-:Y:S02]  /*5960*/  UMOV UR4, UR7 ;  /* 0x0000000700047c82 */ /* 0x000fe40008000000 */
[----:B------:R-:W-:Y:S02]  /*5970*/  USHF.R.U32.HI UR7, URZ, UR53, UR4 ;  /* 0x00000035ff077299 */ /* 0x000fe40008011604 */
[----:B------:R-:W-:Y:S02]  /*5980*/  USEL UR4, UR56, UR5, !UP0 ;  /* 0x0000000538047287 */ /* 0x000fe4000c000000 */
[----:B------:R-:W-:Y:S01]  /*5990*/  USEL UR7, UR57, UR7, !UP1 ;  /* 0x0000000739077287 */ /* 0x000fe2000c800000 */
[----:B------:R-:W-:Y:S01]  /*59a0*/  UMOV UR5, UR9 ;  /* 0x0000000900057c82 */ /* 0x000fe20008000000 */
[----:B------:R-:W-:Y:S02]  /*59b0*/  UIMAD.WIDE.U32 UR8, UR4, UR40, URZ ;  /* 0x00000028040872a5 */ /* 0x000fe4000f8e00ff */
[----:B------:R-:W-:Y:S03]  /*59c0*/  USHF.R.U32.HI UR6, URZ, UR12, UR5 ;  /* 0x0000000cff067299 */ /* 0x000fe60008011605 */
[----:B------:R-:W-:Y:S01]  /*59d0*/  UMOV UR5, UR11 ;  /* 0x0000000b00057c82 */ /* 0x000fe20008000000 */
[----:B------:R-:W-:Y:S02]  /*59e0*/  UIMAD.WIDE.U32 UR10, UR7, UR40, URZ ;  /* 0x00000028070a72a5 */ /* 0x000fe4000f8e00ff */
[----:B------:R-:W-:Y:S02]  /*59f0*/  USHF.R.U32.HI UR12, URZ, UR53, UR5 ;  /* 0x00000035ff0c7299 */ /* 0x000fe40008011605 */
[----:B------:R-:W-:Y:S01]  /*5a00*/  USEL UR6, UR37, UR6, !UP0 ;  /* 0x0000000625067287 */ /* 0x000fe2000c000000 */
[----:B------:R-:W-:Y:S02]  /*5a10*/  UMOV UR5, UR9 ;  /* 0x0000000900057c82 */ /* 0x000fe40008000000 */
[----:B------:R-:W-:Y:S01]  /*5a20*/  UMOV UR10, UR11 ;  /* 0x0000000b000a7c82 */ /* 0x000fe20008000000 */
[----:B------:R-:W-:Y:S02]  /*5a30*/  @UP2 USHF.R.U32.HI UR4, URZ, UR41, UR5 ;  /* 0x00000029ff042299 */ /* 0x000fe40008011605 */
[----:B------:R-:W-:Y:S02]  /*5a40*/  @UP2 USHF.R.U32.HI UR7, URZ, UR41, UR10 ;  /* 0x00000029ff072299 */ /* 0x000fe4000801160a */
[----:B------:R-:W-:Y:S02]  /*5a50*/  UIMAD UR4, UR42, UR4, URZ ;  /* 0x000000042a0472a4 */ /* 0x000fe4000f8e02ff */
[----:B------:R-:W-:Y:S02]  /*5a60*/  UIMAD.WIDE.U32 UR10, UR6, UR40, URZ ;  /* 0x00000028060a72a5 */ /* 0x000fe4000f8e00ff */
[----:B------:R-:W-:Y:S02]  /*5a70*/  USEL UR5, UR38, UR12, !UP1 ;  /* 0x0000000c26057287 */ /* 0x000fe4000c800000 */
[----:B------:R-:W-:Y:S02]  /*5a80*/  UIMAD UR8, UR42, UR7, URZ ;  /* 0x000000072a0872a4 */ /* 0x000fe4000f8e02ff */
[----:B------:R-:W-:Y:S03]  /*5a90*/  UISETP.GE.AND UP0, UPT, UR6, UR4, UPT ;  /* 0x000000040600728c */ /* 0x000fe6000bf06270 */
[----:B------:R-:W-:Y:S01]  /*5aa0*/  UMOV UR4, UR11 ;  /* 0x0000000b00047c82 */ /* 0x000fe20008000000 */
[----:B------:R-:W-:Y:S02]  /*5ab0*/  UISETP.GE.OR UP0, UPT, UR5, UR8, UP0 ;  /* 0x000000080500728c */ /* 0x000fe40008706670 */
[----:B------:R-:W-:Y:S02]  /*5ac0*/  USHF.R.U32.HI UR4, URZ, UR41, UR4 ;  /* 0x00000029ff047299 */ /* 0x000fe40008011604 */
[----:B------:R-:W-:Y:S02]  /*5ad0*/  UIMAD.WIDE.U32 UR8, UR5, UR40, URZ ;  /* 0x00000028050872a5 */ /* 0x000fe4000f8e00ff */
[----:B------:R-:W-:Y:S02]  /*5ae0*/  USEL UR11, UR6, UR4, !UP2 ;  /* 0x00000004060b7287 */ /* 0x000fe4000d000000 */
[----:B------:R-:W-:Y:S02]  /*5af0*/  UIADD3 UR8, UPT, UPT, -UR5, URZ, URZ ;  /* 0x000000ff05087290 */ /* 0x000fe4000fffe1ff */
[----:B------:R-:W-:Y:S01]  /*5b00*/  UIADD3 UR10, UPT, UPT, -UR11, URZ, URZ ;  /* 0x000000ff0b0a7290 */ /* 0x000fe2000fffe1ff */
[----:B------:R-:W-:Y:S01]  /*5b10*/  @!UP0 UMOV UR4, UR9 ;  /* 0x0000000900048c82 */ /* 0x000fe20008000000 */
[----:B------:R-:W-:Y:S02]  /*5b20*/  UIADD3 UR9, UPT, UPT, -UR6, URZ, URZ ;  /* 0x000000ff06097290 */ /* 0x000fe4000fffe1ff */
[----:B------:R-:W-:Y:S02]  /*5b30*/  @!UP0 USHF.R.U32.HI UR4, URZ, UR41, UR4 ;  /* 0x00000029ff048299 */ /* 0x000fe40008011604 */
[----:B------:R-:W-:Y:S02]  /*5b40*/  UIMAD UR10, UR42, UR10, UR6 ;  /* 0x0000000a2a0a72a4 */ /* 0x000fe4000f8e0206 */
[----:B------:R-:W-:Y:S04]  /*5b50*/  @!UP0 USEL UR4, UR5, UR4, !UP2 ;  /* 0x0000000405048287 */ /* 0x000fe8000d000000 */
[----:B------:R-:W-:Y:S02]  /*5b60*/  @!UP0 UIMAD UR10, UR7, UR10, UR4 ;  /* 0x0000000a070a82a4 */ /* 0x000fe4000f8e0204 */
[----:B------:R-:W-:Y:S02]  /*5b70*/  @!UP0 UIADD3 UR11, UPT, UPT, UR11, -UR4, URZ ;  /* 0x800000040b0b8290 */ /* 0x000fe4000fffe0ff */
[----:B------:R-:W-:Y:S02]  /*5b80*/  UIMAD UR7, UR43, UR8, UR38 ;  /* 0x000000082b0772a4 */ /* 0x000fe4000f8e0226 */
[----:B------:R-:W-:Y:S02]  /*5b90*/  @!UP0 UIMAD UR6, UR11, UR42, UR5 ;  /* 0x0000002a0b0682a4 */ /* 0x000fe4000f8e0205 */
[----:B------:R-:W-:Y:S01]  /*5ba0*/  UIMAD UR4, UR54, UR9, UR37 ;  /* 0x00000009360472a4 */ /* 0x000fe2000f8e0225 */
[----:B------:R-:W-:Y:S02]  /*5bb0*/  @!UP0 UMOV UR5, UR10 ;  /* 0x0000000a00058c82 */ /* 0x000fe40008000000 */
[----:B------:R-:W-:Y:S02]  /*5bc0*/  UIMAD UR38, UR5, UR43, UR7 ;  /* 0x0000002b052672a4 */ /* 0x000fe4000f8e0207 */
[----:B------:R-:W-:Y:S11]  /*5bd0*/  UIMAD UR37, UR6, UR54, UR4 ;  /* 0x00000036062572a4 */ /* 0x000ff6000f8e0204 */
[----:B------:R-:W-:Y:S01]  /*5be0*/  @!UPT UIADD3 URZ, UPT, UPT, URZ, URZ, URZ ;  /* 0x000000fffffff290 */ /* 0x000fe2000fffe0ff */
.L_x_101:
[----:B------:R-:W-:Y:S01]  /*5bf0*/  UISETP.NE.AND UP0, UPT, UR39, 0x1, UPT ;  /* 0x000000012700788c */ /* 0x000fe2000bf05270 */
[----:B------:R-:W-:Y:S01]  /*5c00*/  IADD3 R87, PT, PT, R87, 0x1, RZ ;  /* 0x0000000157577810 */ /* 0x000fe20007ffe0ff */
[----:B------:R-:W-:Y:S02]  /*5c10*/  USHF.L.U32 UR50, UR16, 0x6, URZ ;  /* 0x0000000610327899 */ /* 0x000fe400080006ff */
[----:B------:R-:W-:Y:S07]  /*5c20*/  USHF.L.U32 UR49, UR20, 0x7, URZ ;  /* 0x0000000714317899 */ /* 0x000fee00080006ff */
[----:B------:R-:W2:Y:S01]  /*5c30*/  @!UP0 LDCU.128 UR12, c[0x0][0xb10] ;  /* 0x00016200ff0c87ac */ /* 0x000ea20008000c00 */
[----:B------:R-:W3:Y:S01]  /*5c40*/  @!UP0 LDCU UR5, c[0x0][0xb0c] ;  /* 0x00016180ff0587ac */ /* 0x000ee20008000800 */
[----:B------:R-:W4:Y:S01]  /*5c50*/  @!UP0 LDCU UR10, c[0x0][0xb20] ;  /* 0x00016400ff0a87ac */ /* 0x000f220008000800 */
[----:B--2---:R-:W-:Y:S02]  /*5c60*/  UIMAD.WIDE.U32 UR8, UR38, UR12, URZ ;  /* 0x0000000c260872a5 */ /* 0x004fe4000f8e00ff */
[----:B------:R-:W-:Y:S02]  /*5c70*/  UIMAD.WIDE.U32 UR6, UR37, UR15, URZ ;  /* 0x0000000f250672a5 */ /* 0x000fe4000f8e00ff */
[----:B------:R-:W-:Y:S03]  /*5c80*/  @!UP0 UISETP.NE.AND UP1, UPT, UR14, 0x1, UPT ;  /* 0x000000010e00888c */ /* 0x000fe6000bf25270 */
[----:B------:R-:W-:Y:S01]  /*5c90*/  @!UP0 UMOV UR4, UR9 ;  /* 0x0000000900048c82 */ /* 0x000fe20008000000 */
[----:B---3--:R-:W-:Y:S02]  /*5ca0*/  @!UP0 UISETP.NE.AND UP2, UPT, UR5, 0x1, UPT ;  /* 0x000000010500888c */ /* 0x008fe4000bf45270 */
[----:B------:R-:W-:Y:S01]  /*5cb0*/  @!UP0 USHF.R.U32.HI UR4, URZ, UR13, UR4 ;  /* 0x0000000dff048299 */ /* 0x000fe20008011604 */
[----:B------:R-:W-:Y:S02]  /*5cc0*/  @!UP0 UMOV UR6, UR7 ;  /* 0x0000000700068c82 */ /* 0x000fe40008000000 */
[----:B----4-:R-:W-:Y:S02]  /*5cd0*/  @!UP0 USHF.R.U32.HI UR6, URZ, UR10, UR6 ;  /* 0x0000000aff068299 */ /* 0x010fe40008011606 */
[----:B------:R-:W-:Y:S02]  /*5ce0*/  @!UP0 USEL UR7, UR38, UR4, !UP2 ;  /* 0x0000000426078287 */ /* 0x000fe4000d000000 */
[----:B------:R-:W-:Y:S04]  /*5cf0*/  @!UP0 USEL UR6, UR37, UR6, !UP1 ;  /* 0x0000000625068287 */ /* 0x000fe8000c800000 */
[----:B------:R-:W-:Y:S02]  /*5d00*/  @!UP0 UIADD3 UR4, UPT, UPT, -UR7, UR6, URZ ;  /* 0x0000000607048290 */ /* 0x000fe4000fffe1ff */
[----:B------:R-:W-:Y:S02]  /*5d10*/  @!UP0 UIADD3 UR6, UPT, UPT, UR7, -UR6, URZ ;  /* 0x8000000607068290 */ /* 0x000fe4000fffe0ff */
[----:B------:R-:W-:Y:S02]  /*5d20*/  @!UP0 UIMAD UR38, UR4, UR5, UR38 ;  /* 0x00000005042682a4 */ /* 0x000fe4000f8e0226 */
[----:B------:R-:W-:Y:S02]  /*5d30*/  @!UP0 UIMAD UR37, UR6, UR14, UR37 ;  /* 0x0000000e062582a4 */ /* 0x000fe4000f8e0225 */
[----:B------:R-:W-:Y:S09]  /*5d40*/  ULOP3.LUT UP0, URZ, UR63, 0x1b0, URZ, 0xc0, !UPT ;  /* 0x000001b03fff7892 */ /* 0x000ff2000f80c0ff */
[----:B------:R-:W-:Y:S05]  /*5d50*/  BRA.U !UP0, `(.L_x_102) ;  /* 0x0000000108407547 */ /* 0x000fea000b800000 */
[----:B------:R-:W2:Y:S01]  /*5d60*/  LDCU.64 UR8, c[0x4][0x80] ;  /* 0x01001000ff0877ac */ /* 0x000ea20008000a00 */
[----:B------:R-:W-:Y:S01]  /*5d70*/  MOV R3, 0x0 ;  /* 0x0000000000037802 */ /* 0x000fe20000000f00 */
[----:B------:R-:W-:Y:S02]  /*5d80*/  HFMA2 R12, -RZ, RZ, 0, 5.9604644775390625e-08 ;  /* 0x00000001ff0c7431 */ /* 0x000fe400000001ff */
[----:B------:R-:W-:Y:S02]  /*5d90*/  IMAD.MOV.U32 R8, RZ, RZ, 0x70 ;  /* 0x00000070ff087424 */ /* 0x000fe400078e00ff */
[----:B------:R-:W-:Y:S01]  /*5da0*/  IMAD.MOV.U32 R13, RZ, RZ, RZ ;  /* 0x000000ffff0d7224 */ /* 0x000fe200078e00ff */
[----:B------:R-:W3:Y:S01]  /*5db0*/  LDCU.64 UR6, c[0x4][0x88] ;  /* 0x01001100ff0677ac */ /* 0x000ee20008000a00 */
[----:B------:R-:W4:Y:S01]  /*5dc0*/  LDC.64 R2, c[0x4][R3] ;  /* 0x0100000003027b82 */ /* 0x000f220000000a00 */
[----:B------:R-:W1:Y:S01]  /*5dd0*/  LDCU.64 UR4, c[0x4][0x8] ;  /* 0x01000100ff0477ac */ /* 0x000e620008000a00 */
[----:B--2---:R-:W-:Y:S01]  /*5de0*/  MOV R5, UR9 ;  /* 0x0000000900057c02 */ /* 0x004fe20008000f00 */
[----:B------:R-:W-:Y:S01]  /*5df0*/  IMAD.U32 R4, RZ, RZ, UR8 ;  /* 0x00000008ff047e24 */ /* 0x000fe2000f8e00ff */
[----:B---3--:R-:W-:Y:S01]  /*5e00*/  MOV R7, UR7 ;  /* 0x0000000700077c02 */ /* 0x008fe20008000f00 */
[----:B------:R-:W-:Y:S01]  /*5e10*/  IMAD.U32 R6, RZ, RZ, UR6 ;  /* 0x00000006ff067e24 */ /* 0x000fe2000f8e00ff */
[----:B-1----:R-:W-:Y:S01]  /*5e20*/  MOV R11, UR5 ;  /* 0x00000005000b7c02 */ /* 0x002fe20008000f00 */
[----:B------:R-:W-:Y:S02]  /*5e30*/  IMAD.U32 R10, RZ, RZ, UR4 ;  /* 0x00000004ff0a7e24 */ /* 0x000fe4000f8e00ff */
[----:B------:R-:W-:Y:S07]  /*5e40*/  LEPC R20, `(.L_x_102) ;  /* 0x000000001014794e */ /* 0x000fee0000000000 */
[----:B----45:R-:W-:Y:S05]  /*5e50*/  CALL.ABS.NOINC R2 ;  /* 0x0000000002007343 */ /* 0x030fea0003c00000 */
.L_x_102:
[----:B------:R-:W-:Y:S01]  /*5e60*/  LOP3.LUT P0, RZ, R94, 0x1b0, RZ, 0xc0, !PT ;  /* 0x000001b05eff7812 */ /* 0x000fe2000780c0ff */
[----:B------:R-:W-:Y:S11]  /*5e70*/  BSSY.RECONVERGENT B6, `(.L_x_103) ;  /* 0x0000013000067945 */ /* 0x000ff60003800200 */
[----:B------:R-:W-:Y:S01]  /*5e80*/  @!UPT UIADD3 URZ, UPT, UPT, URZ, URZ, URZ ;  /* 0x000000fffffff290 */ /* 0x000fe2000fffe0ff */
[----:B------:R-:W-:Y:S05]  /*5e90*/  @!P0 BRA `(.L_x_104) ;  /* 0x0000000000408947 */ /* 0x000fea0003800000 */
        /* <DEDUP_REMOVED lines=16> */
.L_x_104:
[----:B------:R-:W-:Y:S05]  /*5fa0*/  BSYNC.RECONVERGENT B6 ;  /* 0x0000000000067941 */ /* 0x000fea0003800200 */
.L_x_103:
[----:B------:R-:W-:Y:S01]  /*5fb0*/  R2UR UR4, R86 ;  /* 0x00000000560472ca */ /* 0x000fe200000e0000 */
[----:B------:R-:W-:Y:S01]  /*5fc0*/  UISETP.NE.U32.AND UP0, UPT, UR60, URZ, UPT ;  /* 0x000000ff3c00728c */ /* 0x000fe2000bf05070 */
[----:B------:R-:W-:Y:S02]  /*5fd0*/  ISETP.NE.U32.AND P4, PT, R82, RZ, PT ;  /* 0x000000ff5200720c */ /* 0x000fe40003f85070 */
[----:B------:R-:W-:Y:S01]  /*5fe0*/  ISETP.NE.U32.AND P2, PT, RZ, UR46, PT ;  /* 0x0000002eff007c0c */ /* 0x000fe2000bf45070 */
[----:B------:R-:W-:Y:S01]  /*5ff0*/  UISETP.NE.AND.EX UP1, UPT, UR61, URZ, UPT, UP0 ;  /* 0x000000ff3d00728c */ /* 0x000fe2000bf25300 */
[----:B------:R-:W-:Y:S01]  /*6000*/  ISETP.NE.AND.EX P4, PT, R83, RZ, PT, P4 ;  /* 0x000000ff5300720c */ /* 0x000fe20003f85340 */
[----:B------:R-:W-:Y:S01]  /*6010*/  UPLOP3.LUT UP0, UPT, UPT, UPT, UPT, 0x40, 0x4 ;  /* 0x000000000004789c */ /* 0x000fe20003f0e870 */
[----:B------:R-:W-:Y:S05]  /*6020*/  ISETP.NE.AND.EX P2, PT, RZ, UR47, PT, P2 ;  /* 0x0000002fff007c0c */ /* 0x000fea000bf45320 */
[----:B------:R-:W-:Y:S06]  /*6030*/  UISETP.NE.AND UP2, UPT, UR4, URZ, UPT ;  /* 0x000000ff0400728c */ /* 0x000fec000bf45270 */
[----:B------:R-:W-:Y:S05]  /*6040*/  PLOP3.LUT P1, PT, PT, PT, UP2, 0x80, 0x8 ;  /* 0x000000000008781c */ /* 0x000fea0003f2f028 */
[----:B------:R-:W-:Y:S06]  /*6050*/  @UP2 UPLOP3.LUT UP0, UPT, UPT, UPT, UP1, 0x80, 0x8 ;  /* 0x000000000008289c */ /* 0x000fec0003f0f010 */
[----:B------:R-:W-:Y:S01]  /*6060*/  PLOP3.LUT P0, PT, PT, PT, UP0, 0x80, 0x8 ;  /* 0x000000000008781c */ /* 0x000fe20003f0f008 */
[----:B------:R-:W-:Y:S01]  /*6070*/  @!UPT UIADD3 URZ, UPT, UPT, URZ, URZ, URZ ;  /* 0x000000fffffff290 */ /* 0x000fe2000fffe0ff */
[----:B------:R-:W-:Y:S11]  /*6080*/  BRA.U !UP1, `(.L_x_105) ;  /* 0x00000001093c7547 */ /* 0x000ff6000b800000 */
[----:B------:R-:W-:Y:S01]  /*6090*/  UISETP.NE.U32.AND UP0, UPT, UR46, URZ, UPT ;  /* 0x000000ff2e00728c */ /* 0x000fe2000bf05070 */
[----:B-1----:R-:W-:Y:S01]  /*60a0*/  HFMA2 R0, -RZ, RZ, 0, 5.9604644775390625e-08 ;  /* 0x00000001ff007431 */ /* 0x002fe200000001ff */
[----:B------:R-:W1:Y:S01]  /*60b0*/  LDCU.64 UR8, c[0x0][0x358] ;  /* 0x00006b00ff0877ac */ /* 0x000e620008000a00 */
[----:B------:R-:W-:Y:S01]  /*60c0*/  IMAD.MOV.U32 R84, RZ, RZ, 0x1 ;  /* 0x00000001ff547424 */ /* 0x000fe200078e00ff */
[----:B------:R-:W-:Y:S06]  /*60d0*/  UISETP.NE.AND.EX UP0, UPT, UR47, URZ, UPT, UP0 ;  /* 0x000000ff2f00728c */ /* 0x000fec000bf05300 */
[----:B------:R-:W-:Y:S05]  /*60e0*/  PLOP3.LUT P3, PT, PT, PT, UP0, 0x80, 0x8 ;  /* 0x000000000008781c */ /* 0x000fea0003f6f008 */
[----:B------:R-:W2:Y:S01]  /*60f0*/  @UP0 LDCU.64 UR4, c[0x0][0x888] ;  /* 0x00011100ff0407ac */ /* 0x000ea20008000a00 */
[----:B------:R-:W-:Y:S07]  /*6100*/  @UP0 UIMAD UR6, UR36, UR60, URZ ;  /* 0x0000003c240602a4 */ /* 0x000fee000f8e02ff */
[----:B------:R-:W-:Y:S01]  /*6110*/  @!P3 PRMT R84, R0, 0x7610, R84 ;  /* 0x000076100054b816 */ /* 0x000fe20000000054 */
[----:B--2---:R-:W-:Y:S06]  /*6120*/  @UP0 UIMAD.WIDE UR4, UR6, 0x4, UR4 ;  /* 0x00000004060408a5 */ /* 0x004fec000f8e0204 */
[----:B------:R-:W-:Y:S01]  /*6130*/  IMAD.U32 R2, RZ, RZ, UR4 ;  /* 0x00000004ff027e24 */ /* 0x000fe2000f8e00ff */
[----:B------:R-:W-:Y:S04]  /*6140*/  MOV R3, UR5 ;  /* 0x0000000500037c02 */ /* 0x000fe80008000f00 */
[----:B------:R-:W2:Y:S01]  /*6150*/  @!UP0 LDCU UR4, c[0x0][0x880] ;  /* 0x00011000ff0487ac */ /* 0x000ea20008000800 */
[----:B-1---5:R3:W5:Y:S02]  /*6160*/  @P3 LDG.E R41, desc[UR8][R2.64] ;  /* 0x0000000802293981 */ /* 0x022764000c1e1900 */
[----:B--23--:R-:W-:Y:S02]  /*6170*/  @!P3 IMAD.U32 R41, RZ, RZ, UR4 ;  /* 0x00000004ff29be24 */ /* 0x00cfe4000f8e00ff */
.L_x_105:
[----:B------:R-:W-:Y:S05]  /*6180*/  @!P4 BRA `(.L_x_106) ;  /* 0x000000000024c947 */ /* 0x000fea0003800000 */
[----:B------:R-:W-:Y:S01]  /*6190*/  ISETP.NE.U32.AND P3, PT, R80, RZ, PT ;  /* 0x000000ff5000720c */ /* 0x000fe20003f65070 */
[----:B------:R-:W2:Y:S03]  /*61a0*/  LDCU.64 UR4, c[0x0][0x358] ;  /* 0x00006b00ff0477ac */ /* 0x000ea60008000a00 */
[----:B------:R-:W-:Y:S11]  /*61b0*/  ISETP.NE.AND.EX P3, PT, R81, RZ, PT, P3 ;  /* 0x000000ff5100720c */ /* 0x000ff60003f65330 */
[----:B------:R-:W-:Y:S02]  /*61c0*/  @!UPT UIADD3 URZ, UPT, UPT, URZ, URZ, URZ ;  /* 0x000000fffffff290 */ /* 0x000fe4000fffe0ff */
[----:B------:R-:W3:Y:S01]  /*61d0*/  @P3 LDC.64 R2, c[0x0][0x8a8] ;  /* 0x00022a00ff023b82 */ /* 0x000ee20000000a00 */
[----:B-1----:R-:W-:Y:S04]  /*61e0*/  @P3 IMAD R0, R82, UR36, RZ ;  /* 0x0000002452003c24 */ /* 0x002fe8000f8e02ff */
[----:B---3--:R-:W-:Y:S05]  /*61f0*/  @P3 IMAD.WIDE R2, R0, 0x4, R2 ;  /* 0x0000000400023825 */ /* 0x008fea00078e0202 */
[----:B--2--5:R2:W5:Y:S02]  /*6200*/  @P3 LDG.E R38, desc[UR4][R2.64] ;  /* 0x0000000402263981 */ /* 0x024564000c1e1900 */
[----:B--2---:R-:W3:Y:S02]  /*6210*/  @!P3 LDC R38, c[0x0][0x8a0] ;  /* 0x00022800ff26bb82 */ /* 0x004ee40000000800 */
.L_x_106:
[----:B-----5:R-:W-:Y:S01]  /*6220*/  FSETP.NEU.AND P4, PT, R41, RZ, PT ;  /* 0x000000ff2900720b */ /* 0x020fe20003f8d000 */
[----:B------:R-:W-:Y:S01]  /*6230*/  BSSY B1, `(.L_x_107) ;  /* 0x0000042000017945 */ /* 0x000fe20003800000 */
[----:B------:R-:W-:Y:S01]  /*6240*/  SEL R5, RZ, 0xffffffff, P2 ;  /* 0xffffffffff057807 */ /* 0x000fe20001000000 */
[----:B------:R-:W-:Y:S01]  /*6250*/  IMAD.MOV.U32 R102, RZ, RZ, 0x1 ;  /* 0x00000001ff667424 */ /* 0x000fe200078e00ff */
[----:B------:R-:W-:Y:S02]  /*6260*/  LOP3.LUT P3, RZ, R84, 0xff, RZ, 0xc0, !PT ;  /* 0x000000ff54ff7812 */ /* 0x000fe4000786c0ff */
[----:B------:R-:W-:Y:S02]  /*6270*/  CS2R R78, SRZ ;  /* 0x00000000004e7805 */ /* 0x000fe4000001ff00 */
[----:B------:R-:W-:Y:S02]  /*6280*/  @P1 SEL R4, RZ, 0xffffffff, P4 ;  /* 0xffffffffff041807 */ /* 0x000fe40002000000 */
[----:B------:R-:W-:Y:S02]  /*6290*/  CS2R R76, SRZ ;  /* 0x00000000004c7805 */ /* 0x000fe4000001ff00 */
[----:B------:R-:W-:Y:S02]  /*62a0*/  LEA R2, R90, UR44, 0x3 ;  /* 0x0000002c5a027c11 */ /* 0x000fe4000f8e18ff */
[----:B------:R-:W-:Y:S02]  /*62b0*/  CS2R R74, SRZ ;  /* 0x00000000004a7805 */ /* 0x000fe4000001ff00 */
[----:B------:R-:W-:Y:S02]  /*62c0*/  @P0 SEL R4, R5, R4, !P3 ;  /* 0x0000000405040207 */ /* 0x000fe40005800000 */
[----:B------:R-:W-:Y:S02]  /*62d0*/  CS2R R72, SRZ ;  /* 0x0000000000487805 */ /* 0x000fe4000001ff00 */
[----:B------:R-:W-:Y:S02]  /*62e0*/  LEA R100, R36, UR44, 0x3 ;  /* 0x0000002c24647c11 */ /* 0x000fe4000f8e18ff */
[----:B------:R-:W-:Y:S02]  /*62f0*/  @P1 LOP3.LUT R4, R4, 0x1, RZ, 0xc0, !PT ;  /* 0x0000000104041812 */ /* 0x000fe400078ec0ff */
[----:B------:R-:W-:Y:S02]  /*6300*/  SHF.L.U32 R3, R92, 0x1f, RZ ;  /* 0x0000001f5c037819 */ /* 0x000fe400000006ff */
[----:B------:R-:W-:Y:S02]  /*6310*/  ISETP.NE.U32.OR P6, PT, R4, 0x1, !P1 ;  /* 0x000000010400780c */ /* 0x000fe40004fc5470 */
[----:B------:R-:W-:Y:S02]  /*6320*/  PLOP3.LUT P2, PT, PT, PT, UP1, 0x80, 0x8 ;  /* 0x000000000008781c */ /* 0x000fe40003f4f018 */
[C---:B------:R-:W-:Y:S02]  /*6330*/  LEA.HI R39, R36.reuse, R36, RZ, 0x1 ;  /* 0x0000002424277211 */ /* 0x040fe400078f08ff */
[----:B------:R-:W-:Y:S02]  /*6340*/  SEL R4, RZ, 0xffffffff, P4 ;  /* 0xffffffffff047807 */ /* 0x000fe40002000000 */
[----:B------:R-:W-:Y:S01]  /*6350*/  P2R R96, PR, RZ, 0x40 ;  /* 0x00000040ff607803 */ /* 0x000fe20000000000 */
[C---:B-1----:R-:W-:Y:S01]  /*6360*/  IMAD.SHL.U32 R0, R39.reuse, 0x40, RZ ;  /* 0x0000004027007824 */ /* 0x042fe200078e00ff */
[----:B------:R-:W-:Y:S03]  /*6370*/  LOP3.LUT R39, R39, 0xffe, RZ, 0xc0, !PT ;  /* 0x00000ffe27277812 */ /* 0x000fe600078ec0ff */
[----:B------:R-:W-:Y:S02]  /*6380*/  @P6 SHF.L.U32 R7, R89, 0x1f, RZ ;  /* 0x0000001f59076819 */ /* 0x000fe400000006ff */
[----:B------:R-:W-:Y:S01]  /*6390*/  @P2 SEL R4, R5, R4, !P3 ;  /* 0x0000000405042207 */ /* 0x000fe20005800000 */
[----:B------:R-:W-:Y:S01]  /*63a0*/  IMAD.IADD R39, R36, 0x1, -R39 ;  /* 0x0000000124277824 */ /* 0x000fe200078e0a27 */
[----:B------:R-:W1:Y:S01]  /*63b0*/  @P6 SYNCS.PHASECHK.TRANS64.TRYWAIT P1, [R2+URZ+0x110], R7 ;  /* 0x00011007020065a7 */ /* 0x000e6200080211ff */
[----:B------:R-:W-:Y:S02]  /*63c0*/  LOP3.LUT R0, R0, 0xffffff80, RZ, 0xc0, !PT ;  /* 0xffffff8000007812 */ /* 0x000fe400078ec0ff */
[----:B------:R-:W-:Y:S03]  /*63d0*/  LOP3.LUT R4, R4, 0x1, RZ, 0xc0, !PT ;  /* 0x0000000104047812 */ /* 0x000fe600078ec0ff */
[----:B------:R-:W-:Y:S01]  /*63e0*/  IMAD.IADD R0, R37, 0x1, R0 ;  /* 0x0000000125007824 */ /* 0x000fe200078e0200 */
[----:B------:R-:W-:Y:S03]  /*63f0*/  ISETP.NE.U32.AND P5, PT, R4, 0x1, PT ;  /* 0x000000010400780c */ /* 0x000fe60003fa5070 */
[----:B------:R-:W-:Y:S01]  /*6400*/  IMAD R39, R39, 0x100000, R0 ;  /* 0x0010000027277824 */ /* 0x000fe200078e0200 */
[----:B------:R-:W-:Y:S01]  /*6410*/  P2R R103, PR, RZ, 0x20 ;  /* 0x00000020ff677803 */ /* 0x000fe20000000000 */
[----:B------:R2:W4:Y:S01]  /*6420*/  SYNCS.PHASECHK.TRANS64.TRYWAIT P0, [R100+URZ+0x160], R3 ;  /* 0x00016003640075a7 */ /* 0x00052200080011ff */
[----:B-1----:R-:W-:Y:S01]  /*6430*/  @P6 SEL R102, RZ, 0x1, !P1 ;  /* 0x00000001ff666807 */ /* 0x002fe20004800000 */
[----:B--2---:R-:W-:Y:S06]  /*6440*/  @!P6 BRA `(.L_x_108) ;  /* 0x000000000080e947 */ /* 0x004fec0003800000 */
[----:B------:R-:W-:Y:S01]  /*6450*/  @P5 IMAD R6, R90, 0x1000, R71 ;  /* 0x000010005a065824 */ /* 0x000fe200078e0247 */
[----:B------:R-:W1:Y:S01]  /*6460*/  S2R R0, SR_CgaCtaId ;  /* 0x0000000000007919 */ /* 0x000e620000008800 */
[----:B------:R-:W-:Y:S01]  /*6470*/  ISETP.NE.AND P1, PT, R102, RZ, PT ;  /* 0x000000ff6600720c */ /* 0x000fe20003f25270 */
[----:B------:R-:W-:Y:S01]  /*6480*/  BSSY B0, `(.L_x_109) ;  /* 0x000000b000007945 */ /* 0x000fe20003800000 */
[----:B------:R-:W-:Y:S01]  /*6490*/  @P5 VIADD R4, R6, UR44 ;  /* 0x0000002c06045c36 */ /* 0x000fe20008000000 */
[----:B------:R-:W-:Y:S02]  /*64a0*/  CS2R R74, SRZ ;  /* 0x00000000004a7805 */ /* 0x000fe4000001ff00 */
[----:B------:R-:W-:Y:S02]  /*64b0*/  CS2R R72, SRZ ;  /* 0x0000000000487805 */ /* 0x000fe4000001ff00 */
[----:B------:R-:W-:Y:S01]  /*64c0*/  CS2R R78, SRZ ;  /* 0x00000000004e7805 */ /* 0x000fe2000001ff00 */
[----:B------:R-:W-:Y:S01]  /*64d0*/  @P5 IMAD R4, R93, -0x10, R4 ;  /* 0xfffffff05d045824 */ /* 0x000fe200078e0204 */
[----:B------:R-:W-:Y:S04]  /*64e0*/  CS2R R76, SRZ ;  /* 0x00000000004c7805 */ /* 0x000fe8000001ff00 */
[----:B------:R-:W-:Y:S05]  /*64f0*/  @P1 BRA `(.L_x_110) ;  /* 0x00000000000c1947 */ /* 0x000fea0003800000 */
[----:B------:R-:W-:Y:S04]  /*6500*/  SHF.L.U32 R5, R89, 0x1f, RZ ;  /* 0x0000001f59057819 */ /* 0x000fe800000006ff */
[----:B------:R-:W2:Y:S02]  /*6510*/  SYNCS.PHASECHK.TRANS64.TRYWAIT P1, [R2+URZ+0x110], R5 ;  /* 0x00011005020075a7 */ /* 0x000ea400080211ff */
[----:B--2---:R-:W-:Y:S05]  /*6520*/  @!P1 BRA `(.L_x_111) ;  /* 0x00000028002c9947 */ /* 0x004fea0003800000 */
.L_x_110:
[----:B------:R-:W-:Y:S05]  /*6530*/  BSYNC B0 ;  /* 0x0000000000007941 */ /* 0x000fea0003800000 */
.L_x_109:
[----:B------:R-:W-:Y:S01]  /*6540*/  ISETP.NE.AND P1, PT, R103, RZ, PT ;  /* 0x000000ff6700720c */ /* 0x000fe20003f25270 */
[----:B--2---:R-:W-:Y:S02]  /*6550*/  VIADD R5, R2, 0x120 ;  /* 0x0000012002057836 */ /* 0x004fe40000000000 */
[----:B------:R-:W-:Y:S03]  /*6560*/  VIADD R90, R90, 0x1 ;  /* 0x000000015a5a7836 */ /* 0x000fe60000000000 */
[----:B-1----:R-:W-:Y:S07]  /*6570*/  PRMT R0, R0, 0x654, R5 ;  /* 0x0000065400007816 */ /* 0x002fee0000000005 */
[----:B------:R1:W2:Y:S04]  /*6580*/  @P1 LDS.128 R72, [R6+UR44+0x200] ;  /* 0x0002002c06481984 */ /* 0x0002a80008000c00 */
[----:B------:R1:W1:Y:S01]  /*6590*/  @P1 LDS.128 R76, [R4+0x210] ;  /* 0x00021000044c1984 */ /* 0x0002620000000c00 */
[C---:B------:R-:W-:Y:S01]  /*65a0*/  ISETP.NE.AND P1, PT, R90.reuse, 0x2, PT ;  /* 0x000000025a00780c */ /* 0x040fe20003f25270 */
[----:B------:R-:W-:Y:S01]  /*65b0*/  @!PT LDS RZ, [RZ] ;  /* 0x00000000fffff984 */ /* 0x000fe20000000800 */
[----:B------:R-:W-:Y:S01]  /*65c0*/  @!PT LDS RZ, [RZ] ;  /* 0x00000000fffff984 */ /* 0x000fe20000000800 */
[----:B------:R-:W-:Y:S01]  /*65d0*/  @!PT LDS RZ, [RZ] ;  /* 0x00000000fffff984 */ /* 0x000fe20000000800 */
[----:B------:R-:W-:Y:S01]  /*65e0*/  @!PT LDS RZ, [RZ] ;  /* 0x00000000fffff984 */ /* 0x000fe20000000800 */
[----:B------:R5:W-:Y:S06]  /*65f0*/  MEMBAR.ALL.CTA ;  /* 0x0000000000007992 */ /* 0x000bec0000008000 */
[----:B-----5:R-:W5:Y:S01]  /*6600*/  FENCE.VIEW.ASYNC.S ;  /* 0x00000000000073c6 */ /* 0x020f620000000000 */
[----:B------:R-:W-:Y:S01]  /*6610*/  SEL R90, R90, RZ, P1 ;  /* 0x000000ff5a5a7207 */ /* 0x000fe20000800000 */
[----:B-----5:R5:W-:Y:S02]  /*6620*/  SYNCS.ARRIVE.TRANS64.RED.A1T0 RZ, [R0+URZ], RZ ;  /* 0x000000ff00ff79a7 */ /* 0x020be400081004ff */
[----:B-----5:R-:W-:Y:S04]  /*6630*/  SEL R0, RZ, 0x1, P1 ;  /* 0x00000001ff007807 */ /* 0x020fe80000800000 */
[----:B--2---:R-:W-:Y:S02]  /*6640*/  LOP3.LUT R89, R89, R0, RZ, 0x3c, !PT ;  /* 0x0000000059597212 */ /* 0x004fe400078e3cff */
.L_x_108:
[----:B------:R-:W-:Y:S05]  /*6650*/  BSYNC B1 ;  /* 0x0000000000017941 */ /* 0x000fea0003800000 */
.L_x_107:
[----:B------:R-:W-:Y:S04]  /*6660*/  SHF.R.U32.HI R0, RZ, 0x15, R39 ;  /* 0x00000015ff007819 */ /* 0x000fe80000011627 */
[----:B------:R-:W-:Y:S01]  /*6670*/  LOP3.LUT P1, RZ, R0, 0x3, R85, 0x48, !PT ;  /* 0x0000000300ff7812 */ /* 0x000fe20007824855 */
[----:B------:R-:W-:Y:S01]  /*6680*/  @!UPT UIADD3 URZ, UPT, UPT, URZ, URZ, URZ ;  /* 0x000000fffffff290 */ /* 0x000fe2000fffe0ff */
[----:B----4-:R-:W-:Y:S11]  /*6690*/  @P0 BRA `(.L_x_112) ;  /* 0x0000000000080947 */ /* 0x010ff60003800000 */
[----:B------:R-:W2:Y:S02]  /*66a0*/  SYNCS.PHASECHK.TRANS64.TRYWAIT P0, [R100+URZ+0x160], R3 ;  /* 0x00016003640075a7 */ /* 0x000ea400080011ff */
[----:B--2---:R-:W-:Y:S05]  /*66b0*/  @!P0 BRA `(.L_x_113) ;  /* 0x0000002400dc8947 */ /* 0x004fea0003800000 */
.L_x_112:
[----:B------:R-:W-:Y:S05]  /*66c0*/  @!P1 BRA `(.L_x_114) ;  /* 0x0000000000409947 */ /* 0x000fea0003800000 */
[----:B------:R-:W4:Y:S01]  /*66d0*/  LDCU.64 UR8, c[0x4][0x70] ;  /* 0x01000e00ff0877ac */ /* 0x000f220008000a00 */
[----:B--2---:R-:W-:Y:S01]  /*66e0*/  MOV R3, 0x0 ;  /* 0x0000000000037802 */ /* 0x004fe20000000f00 */
[----:B------:R-:W-:Y:S02]  /*66f0*/  HFMA2 R12, -RZ, RZ, 0, 5.9604644775390625e-08 ;  /* 0x00000001ff0c7431 */ /* 0x000fe400000001ff */
[----:B------:R-:W-:Y:S02]  /*6700*/  IMAD.MOV.U32 R8, RZ, RZ, 0x192 ;  /* 0x00000192ff087424 */ /* 0x000fe400078e00ff */
[----:B------:R-:W-:Y:S01]  /*6710*/  IMAD.MOV.U32 R13, RZ, RZ, RZ ;  /* 0x000000ffff0d7224 */ /* 0x000fe200078e00ff */
[----:B------:R-:W2:Y:S01]  /*6720*/  LDCU.64 UR6, c[0x4][0x78] ;  /* 0x01000f00ff0677ac */ /* 0x000ea20008000a00 */
[----:B------:R-:W3:Y:S01]  /*6730*/  LDC.64 R2, c[0x4][R3] ;  /* 0x0100000003027b82 */ /* 0x000ee20000000a00 */
[----:B------:R-:W5:Y:S01]  /*6740*/  LDCU.64 UR4, c[0x4][0x10] ;  /* 0x01000200ff0477ac */ /* 0x000f620008000a00 */
[----:B----4-:R-:W-:Y:S01]  /*6750*/  MOV R5, UR9 ;  /* 0x0000000900057c02 */ /* 0x010fe20008000f00 */
[----:B-1----:R-:W-:Y:S01]  /*6760*/  IMAD.U32 R4, RZ, RZ, UR8 ;  /* 0x00000008ff047e24 */ /* 0x002fe2000f8e00ff */
[----:B--2---:R-:W-:Y:S01]  /*6770*/  MOV R7, UR7 ;  /* 0x0000000700077c02 */ /* 0x004fe20008000f00 */
[----:B------:R-:W-:Y:S01]  /*6780*/  IMAD.U32 R6, RZ, RZ, UR6 ;  /* 0x00000006ff067e24 */ /* 0x000fe2000f8e00ff */
[----:B-----5:R-:W-:Y:S01]  /*6790*/  MOV R11, UR5 ;  /* 0x00000005000b7c02 */ /* 0x020fe20008000f00 */
[----:B------:R-:W-:Y:S02]  /*67a0*/  IMAD.U32 R10, RZ, RZ, UR4 ;  /* 0x00000004ff0a7e24 */ /* 0x000fe4000f8e00ff */
[----:B------:R-:W-:Y:S07]  /*67b0*/  LEPC R20, `(.L_x_114) ;  /* 0x000000001014794e */ /* 0x000fee0000000000 */
[----:B---3--:R-:W-:Y:S05]  /*67c0*/  CALL.ABS.NOINC R2 ;  /* 0x0000000002007343 */ /* 0x008fea0003c00000 */
.L_x_114:
[-C--:B------:R-:W-:Y:S01]  /*67d0*/  F2FP.F16.E5M2.UNPACK_B R42, R72.reuse ;  /* 0x00000048ff2a723e */ /* 0x080fe200020004ff */
[----:B------:R-:W-:Y:S05]  /*67e0*/  WARPSYNC.ALL ;  /* 0x0000000000007948 */ /* 0x000fea0003800000 */
[----:B------:R-:W-:Y:S01]  /*67f0*/  R2UR UR4, R39 ;  /* 0x00000000270472ca */ /* 0x000fe200000e0000 */
[--C-:B------:R-:W-:Y:S01]  /*6800*/  HADD2.F32 R40, -RZ, R42.reuse.H0_H0 ;  /* 0x2000002aff287230 */ /* 0x100fe20000004100 */
[----:B------:R-:W-:Y:S01]  /*6810*/  F2FP.F16.E5M2.UNPACK_B R43, R72.H1 ;  /* 0x00000048ff2b723e */ /* 0x000fe200030004ff */
[----:B------:R-:W-:Y:S01]  /*6820*/  HADD2.F32 R42, -RZ, R42.H1_H1 ;  /* 0x3000002aff2a7230 */ /* 0x000fe20000004100 */
[-C--:B------:R-:W-:Y:S01]  /*6830*/  F2FP.F16.E5M2.UNPACK_B R45, R73.reuse ;  /* 0x00000049ff2d723e */ /* 0x080fe200020004ff */
[----:B------:R-:W-:Y:S01]  /*6840*/  BSSY.RECONVERGENT B0, `(.L_x_115) ;  /* 0x0000099000007945 */ /* 0x000fe20003800200 */
[----:B------:R-:W-:Y:S01]  /*6850*/  F2FP.F16.E5M2.UNPACK_B R47, R73.H1 ;  /* 0x00000049ff2f723e */ /* 0x000fe200030004ff */
[--C-:B------:R-:W-:Y:S01]  /*6860*/  HADD2.F32 R44, -RZ, R43.reuse.H0_H0 ;  /* 0x2000002bff2c7230 */ /* 0x100fe20000004100 */
[-C--:B------:R-:W-:Y:S01]  /*6870*/  F2FP.F16.E5M2.UNPACK_B R49, R74.reuse ;  /* 0x0000004aff31723e */ /* 0x080fe200020004ff */
[----:B------:R-:W-:Y:S01]  /*6880*/  HADD2.F32 R46, -RZ, R43.H1_H1 ;  /* 0x3000002bff2e7230 */ /* 0x000fe20000004100 */
[----:B------:R-:W-:Y:S01]  /*6890*/  F2FP.F16.E5M2.UNPACK_B R51, R74.H1 ;  /* 0x0000004aff33723e */ /* 0x000fe200030004ff */
[--C-:B------:R-:W-:Y:S01]  /*68a0*/  HADD2.F32 R43, -RZ, R45.reuse.H0_H0 ;  /* 0x2000002dff2b7230 */ /* 0x100fe20000004100 */
[-C--:B------:R-:W-:Y:S01]  /*68b0*/  F2FP.F16.E5M2.UNPACK_B R53, R75.reuse ;  /* 0x0000004bff35723e */ /* 0x080fe200020004ff */
[----:B-1----:R-:W-:Y:S01]  /*68c0*/  LDTM.16dp32bit_t0_t15.x32 R4, tmem[UR4] ;  /* 0x00000004000479ee */ /* 0x002fe20008a80000 */
[----:B------:R-:W3:Y:S01]  /*68d0*/  LDTM.16dp32bit_t16_t31.x32 R4, tmem[UR4+0x20] ;  /* 0x00002004000479ee */ /* 0x000ee20008aa0000 */
[----:B------:R-:W-:Y:S01]  /*68e0*/  ISETP.NE.AND P6, PT, R96, RZ, PT ;  /* 0x000000ff6000720c */ /* 0x000fe20003fc5270 */
[----:B------:R-:W-:Y:S01]  /*68f0*/  HADD2.F32 R48, -RZ, R45.H1_H1 ;  /* 0x3000002dff307230 */ /* 0x000fe20000004100 */
[----:B------:R-:W-:Y:S01]  /*6900*/  IADD3 R109, PT, PT, R71, UR44, RZ ;  /* 0x0000002c476d7c10 */ /* 0x000fe2000fffe0ff */
[----:B------:R-:W-:Y:S01]  /*6910*/  HADD2.F32 R52, -RZ, R49.H1_H1 ;  /* 0x30000031ff347230 */ /* 0x000fe20000004100 */
[----:B------:R-:W-:Y:S01]  /*6920*/  SHF.L.U32 R108, R88, 0x4, RZ ;  /* 0x00000004586c7819 */ /* 0x000fe200000006ff */
[----:B------:R-:W-:Y:S01]  /*6930*/  HADD2.F32 R56, -RZ, R53.H1_H1 ;  /* 0x30000035ff387230 */ /* 0x000fe20000004100 */
[----:B------:R-:W-:Y:S01]  /*6940*/  F2FP.F16.E5M2.UNPACK_B R55, R75.H1 ;  /* 0x0000004bff37723e */ /* 0x000fe200030004ff */
[--C-:B------:R-:W-:Y:S01]  /*6950*/  HADD2.F32 R45, -RZ, R47.reuse.H0_H0 ;  /* 0x2000002fff2d7230 */ /* 0x100fe20000004100 */
[----:B------:R-:W-:Y:S01]  /*6960*/  IADD3 R101, PT, PT, R109, R108, RZ ;  /* 0x0000006c6d657210 */ /* 0x000fe20007ffe0ff */
[----:B------:R-:W-:Y:S01]  /*6970*/  HADD2.F32 R50, -RZ, R47.H1_H1 ;  /* 0x3000002fff327230 */ /* 0x000fe20000004100 */
[-C--:B------:R-:W-:Y:S01]  /*6980*/  F2FP.F16.E5M2.UNPACK_B R57, R76.reuse ;  /* 0x0000004cff39723e */ /* 0x080fe200020004ff */
[----:B------:R-:W-:Y:S01]  /*6990*/  HADD2.F32 R47, -RZ, R49.H0_H0 ;  /* 0x20000031ff2f7230 */ /* 0x000fe20000004100 */
[----:B------:R-:W-:Y:S01]  /*69a0*/  F2FP.F16.E5M2.UNPACK_B R59, R76.H1 ;  /* 0x0000004cff3b723e */ /* 0x000fe200030004ff */
[----:B------:R-:W-:Y:S01]  /*69b0*/  HADD2.F32 R49, -RZ, R51.H0_H0 ;  /* 0x20000033ff317230 */ /* 0x000fe20000004100 */
[-C--:B------:R-:W-:Y:S01]  /*69c0*/  F2FP.F16.E5M2.UNPACK_B R61, R77.reuse ;  /* 0x0000004dff3d723e */ /* 0x080fe200020004ff */
[----:B------:R-:W-:Y:S01]  /*69d0*/  HADD2.F32 R60, -RZ, R57.H1_H1 ;  /* 0x30000039ff3c7230 */ /* 0x000fe20000004100 */
[----:B------:R-:W-:Y:S01]  /*69e0*/  F2FP.F16.E5M2.UNPACK_B R63, R77.H1 ;  /* 0x0000004dff3f723e */ /* 0x000fe200030004ff */
[----:B------:R-:W-:Y:S01]  /*69f0*/  HADD2.F32 R54, -RZ, R51.H1_H1 ;  /* 0x30000033ff367230 */ /* 0x000fe20000004100 */
[-C--:B------:R-:W-:Y:S01]  /*6a00*/  F2FP.F16.E5M2.UNPACK_B R65, R78.reuse ;  /* 0x0000004eff41723e */ /* 0x080fe200020004ff */
[----:B------:R-:W-:Y:S01]  /*6a10*/  HADD2.F32 R51, -RZ, R53.H0_H0 ;  /* 0x20000035ff337230 */ /* 0x000fe20000004100 */
[----:B------:R-:W-:Y:S01]  /*6a20*/  F2FP.F16.E5M2.UNPACK_B R67, R78.H1 ;  /* 0x0000004eff43723e */ /* 0x000fe200030004ff */
[----:B------:R-:W-:Y:S01]  /*6a30*/  HADD2.F32 R64, -RZ, R61.H1_H1 ;  /* 0x3000003dff407230 */ /* 0x000fe20000004100 */
[----:B------:R-:W-:Y:S01]  /*6a40*/  ISETP.NE.AND P0, PT, R95, RZ, PT ;  /* 0x000000ff5f00720c */ /* 0x000fe20003f05270 */
[C---:B---3--:R-:W-:Y:S01]  /*6a50*/  FMUL R0, R38.reuse, R4 ;  /* 0x0000000426007220 */ /* 0x048fe20000400000 */
[C---:B------:R-:W-:Y:S01]  /*6a60*/  FMUL R2, R38.reuse, R5 ;  /* 0x0000000526027220 */ /* 0x040fe20000400000 */
[C---:B------:R-:W-:Y:S01]  /*6a70*/  FMUL R4, R38.reuse, R8 ;  /* 0x0000000826047220 */ /* 0x040fe20000400000 */
[C---:B------:R-:W-:Y:S01]  /*6a80*/  FMUL R5, R38.reuse, R9 ;  /* 0x0000000926057220 */ /* 0x040fe20000400000 */
[C---:B------:R-:W-:Y:S01]  /*6a90*/  FFMA R0, R41.reuse, R40, R0 ;  /* 0x0000002829007223 */ /* 0x040fe20000000000 */
[C---:B------:R-:W-:Y:S01]  /*6aa0*/  FFMA R2, R41.reuse, R42, R2 ;  /* 0x0000002a29027223 */ /* 0x040fe20000000002 */
[C---:B------:R-:W-:Y:S01]  /*6ab0*/  FMUL R8, R38.reuse, R12 ;  /* 0x0000000c26087220 */ /* 0x040fe20000400000 */
[C---:B------:R-:W-:Y:S01]  /*6ac0*/  FMUL R9, R38.reuse, R13 ;  /* 0x0000000d26097220 */ /* 0x040fe20000400000 */
[C---:B------:R-:W-:Y:S01]  /*6ad0*/  FMUL R12, R38.reuse, R16 ;  /* 0x00000010260c7220 */ /* 0x040fe20000400000 */
[C---:B------:R-:W-:Y:S01]  /*6ae0*/  FMUL R13, R38.reuse, R17 ;  /* 0x00000011260d7220 */ /* 0x040fe20000400000 */
[C---:B------:R-:W-:Y:S01]  /*6af0*/  FMUL R16, R38.reuse, R20 ;  /* 0x0000001426107220 */ /* 0x040fe20000400000 */
[C---:B------:R-:W-:Y:S01]  /*6b00*/  FMUL R17, R38.reuse, R21 ;  /* 0x0000001526117220 */ /* 0x040fe20000400000 */
[C---:B------:R-:W-:Y:S01]  /*6b10*/  FMUL R20, R38.reuse, R24 ;  /* 0x0000001826147220 */ /* 0x040fe20000400000 */
[C---:B------:R-:W-:Y:S01]  /*6b20*/  FMUL R21, R38.reuse, R25 ;  /* 0x0000001926157220 */ /* 0x040fe20000400000 */
[----:B------:R-:W-:Y:S02]  /*6b30*/  HADD2.F32 R68, -RZ, R65.H1_H1 ;  /* 0x30000041ff447230 */ /* 0x000fe40000004100 */
[C---:B------:R-:W-:Y:S01]  /*6b40*/  FMUL R24, R38.reuse, R28 ;  /* 0x0000001c26187220 */ /* 0x040fe20000400000 */
[C---:B------:R-:W-:Y:S01]  /*6b50*/  FMUL R25, R38.reuse, R29 ;  /* 0x0000001d26197220 */ /* 0x040fe20000400000 */
[C---:B------:R-:W-:Y:S01]  /*6b60*/  FMUL R28, R38.reuse, R32 ;  /* 0x00000020261c7220 */ /* 0x040fe20000400000 */
[C---:B------:R-:W-:Y:S01]  /*6b70*/  FMUL R29, R38.reuse, R33 ;  /* 0x00000021261d7220 */ /* 0x040fe20000400000 */
[C---:B--2---:R-:W-:Y:S01]  /*6b80*/  FMUL R3, R38.reuse, R6 ;  /* 0x0000000626037220 */ /* 0x044fe20000400000 */
[C---:B------:R-:W-:Y:S01]  /*6b90*/  FMUL R7, R38.reuse, R7 ;  /* 0x0000000726077220 */ /* 0x040fe20000400000 */
[C---:B------:R-:W-:Y:S01]  /*6ba0*/  FMUL R6, R38.reuse, R10 ;  /* 0x0000000a26067220 */ /* 0x040fe20000400000 */
[C---:B------:R-:W-:Y:S01]  /*6bb0*/  FMUL R11, R38.reuse, R11 ;  /* 0x0000000b260b7220 */ /* 0x040fe20000400000 */
[C---:B------:R-:W-:Y:S01]  /*6bc0*/  FFMA R3, R41.reuse, R44, R3 ;  /* 0x0000002c29037223 */ /* 0x040fe20000000003 */
[C---:B------:R-:W-:Y:S01]  /*6bd0*/  FFMA R7, R41.reuse, R46, R7 ;  /* 0x0000002e29077223 */ /* 0x040fe20000000007 */
[C---:B------:R-:W-:Y:S01]  /*6be0*/  FFMA R4, R41.reuse, R43, R4 ;  /* 0x0000002b29047223 */ /* 0x040fe20000000004 */
[----:B------:R-:W-:Y:S01]  /*6bf0*/  F2FP.F16.E5M2.UNPACK_B R40, R79 ;  /* 0x0000004fff28723e */ /* 0x000fe200020004ff */
[C---:B------:R-:W-:Y:S01]  /*6c00*/  FFMA R5, R41.reuse, R48, R5 ;  /* 0x0000003029057223 */ /* 0x040fe20000000005 */
[C---:B------:R-:W-:Y:S01]  /*6c10*/  FFMA R6, R41.reuse, R45, R6 ;  /* 0x0000002d29067223 */ /* 0x040fe20000000006 */
[----:B------:R-:W-:Y:S01]  /*6c20*/  F2FP.F16.E5M2.UNPACK_B R42, R79.H1 ;  /* 0x0000004fff2a723e */ /* 0x000fe200030004ff */
[C---:B------:R-:W-:Y:S01]  /*6c30*/  FFMA R11, R41.reuse, R50, R11 ;  /* 0x00000032290b7223 */ /* 0x040fe2000000000b */
[----:B------:R-:W-:Y:S01]  /*6c40*/  FFMA R8, R41, R47, R8 ;  /* 0x0000002f29087223 */ /* 0x000fe20000000008 */
[----:B------:R-:W-:Y:S01]  /*6c50*/  F2FP.SATFINITE.E5M2.F32.PACK_AB_MERGE_C R97, R7, R3, RZ ;  /* 0x000000030761723e */ /* 0x000fe200048060ff */
[C---:B------:R-:W-:Y:S01]  /*6c60*/  FFMA R9, R41.reuse, R52, R9 ;  /* 0x0000003429097223 */ /* 0x040fe20000000009 */
[----:B------:R-:W-:Y:S01]  /*6c70*/  FMUL R10, R38, R14 ;  /* 0x0000000e260a7220 */ /* 0x000fe20000400000 */
[----:B------:R-:W-:Y:S01]  /*6c80*/  LEA R109, R90, UR44, 0x3 ;  /* 0x0000002c5a6d7c11 */ /* 0x000fe2000f8e18ff */
[----:B------:R-:W-:Y:S01]  /*6c90*/  FMUL R15, R38, R15 ;  /* 0x0000000f260f7220 */ /* 0x000fe20000400000 */
[--C-:B------:R-:W-:Y:S01]  /*6ca0*/  HADD2.F32 R53, -RZ, R55.reuse.H0_H0 ;  /* 0x20000037ff357230 */ /* 0x100fe20000004100 */
[----:B------:R-:W-:Y:S01]  /*6cb0*/  F2FP.SATFINITE.E5M2.F32.PACK_AB_MERGE_C R96, R2, R0, R97 ;  /* 0x000000000260723e */ /* 0x000fe20004806061 */
[----:B------:R-:W-:Y:S01]  /*6cc0*/  FFMA R10, R41, R49, R10 ;  /* 0x00000031290a7223 */ /* 0x000fe2000000000a */
[----:B------:R-:W-:Y:S01]  /*6cd0*/  F2FP.SATFINITE.E5M2.F32.PACK_AB_MERGE_C R97, R11, R6, RZ ;  /* 0x000000060b61723e */ /* 0x000fe200048060ff */
[C---:B------:R-:W-:Y:S01]  /*6ce0*/  FFMA R15, R41.reuse, R54, R15 ;  /* 0x00000036290f7223 */ /* 0x040fe2000000000f */
[C---:B------:R-:W-:Y:S01]  /*6cf0*/  FFMA R12, R41.reuse, R51, R12 ;  /* 0x00000033290c7223 */ /* 0x040fe2000000000c */
[----:B------:R-:W-:Y:S01]  /*6d00*/  FFMA R13, R41, R56, R13 ;  /* 0x00000038290d7223 */ /* 0x000fe2000000000d */
[----:B------:R-:W-:Y:S01]  /*6d10*/  F2FP.SATFINITE.E5M2.F32.PACK_AB_MERGE_C R97, R5, R4, R97 ;  /* 0x000000040561723e */ /* 0x000fe20004806061 */
[----:B------:R-:W-:Y:S01]  /*6d20*/  HADD2.F32 R58, -RZ, R55.H1_H1 ;  /* 0x30000037ff3a7230 */ /* 0x000fe20000004100 */
[----:B------:R-:W-:Y:S01]  /*6d30*/  F2FP.SATFINITE.E5M2.F32.PACK_AB_MERGE_C R98, R15, R10, RZ ;  /* 0x0000000a0f62723e */ /* 0x000fe200048060ff */
[----:B------:R-:W-:Y:S02]  /*6d40*/  HADD2.F32 R55, -RZ, R57.H0_H0 ;  /* 0x20000039ff377230 */ /* 0x000fe40000004100 */
[C---:B------:R-:W-:Y:S01]  /*6d50*/  FMUL R14, R38.reuse, R18 ;  /* 0x00000012260e7220 */ /* 0x040fe20000400000 */
[C---:B------:R-:W-:Y:S01]  /*6d60*/  FMUL R19, R38.reuse, R19 ;  /* 0x0000001326137220 */ /* 0x040fe20000400000 */
[--C-:B------:R-:W-:Y:S02]  /*6d70*/  HADD2.F32 R57, -RZ, R59.reuse.H0_H0 ;  /* 0x2000003bff397230 */ /* 0x100fe40000004100 */
[C---:B------:R-:W-:Y:S01]  /*6d80*/  FMUL R18, R38.reuse, R22 ;  /* 0x0000001626127220 */ /* 0x040fe20000400000 */
[C---:B------:R-:W-:Y:S01]  /*6d90*/  FFMA R14, R41.reuse, R53, R14 ;  /* 0x00000035290e7223 */ /* 0x040fe2000000000e */
[----:B------:R-:W-:Y:S02]  /*6da0*/  HADD2.F32 R62, -RZ, R59.H1_H1 ;  /* 0x3000003bff3e7230 */ /* 0x000fe40000004100 */
[C---:B------:R-:W-:Y:S01]  /*6db0*/  FFMA R19, R41.reuse, R58, R19 ;  /* 0x0000003a29137223 */ /* 0x040fe20000000013 */
[----:B------:R-:W-:Y:S02]  /*6dc0*/  HADD2.F32 R59, -RZ, R61.H0_H0 ;  /* 0x2000003dff3b7230 */ /* 0x000fe40000004100 */
[C---:B------:R-:W-:Y:S01]  /*6dd0*/  FMUL R23, R38.reuse, R23 ;  /* 0x0000001726177220 */ /* 0x040fe20000400000 */
[C---:B------:R-:W-:Y:S01]  /*6de0*/  FFMA R16, R41.reuse, R55, R16 ;  /* 0x0000003729107223 */ /* 0x040fe20000000010 */
[C---:B------:R-:W-:Y:S01]  /*6df0*/  FFMA R17, R41.reuse, R60, R17 ;  /* 0x0000003c29117223 */ /* 0x040fe20000000011 */
[--C-:B------:R-:W-:Y:S02]  /*6e00*/  HADD2.F32 R61, -RZ, R63.reuse.H0_H0 ;  /* 0x2000003fff3d7230 */ /* 0x100fe40000004100 */
[C---:B------:R-:W-:Y:S01]  /*6e10*/  FFMA R18, R41.reuse, R57, R18 ;  /* 0x0000003929127223 */ /* 0x040fe20000000012 */
[----:B------:R-:W-:Y:S02]  /*6e20*/  HADD2.F32 R66, -RZ, R63.H1_H1 ;  /* 0x3000003fff427230 */ /* 0x000fe40000004100 */
[C---:B------:R-:W-:Y:S01]  /*6e30*/  FMUL R22, R38.reuse, R26 ;  /* 0x0000001a26167220 */ /* 0x040fe20000400000 */
[----:B------:R-:W-:Y:S02]  /*6e40*/  HADD2.F32 R63, -RZ, R65.H0_H0 ;  /* 0x20000041ff3f7230 */ /* 0x000fe40000004100 */
[C---:B------:R-:W-:Y:S01]  /*6e50*/  FFMA R23, R41.reuse, R62, R23 ;  /* 0x0000003e29177223 */ /* 0x040fe20000000017 */
[C---:B------:R-:W-:Y:S01]  /*6e60*/  FMUL R27, R38.reuse, R27 ;  /* 0x0000001b261b7220 */ /* 0x040fe20000400000 */
[C---:B------:R-:W-:Y:S01]  /*6e70*/  FFMA R20, R41.reuse, R59, R20 ;  /* 0x0000003b29147223 */ /* 0x040fe20000000014 */
[C---:B------:R-:W-:Y:S01]  /*6e80*/  FFMA R21, R41.reuse, R64, R21 ;  /* 0x0000004029157223 */ /* 0x040fe20000000015 */
[--C-:B------:R-:W-:Y:S02]  /*6e90*/  HADD2.F32 R65, -RZ, R67.reuse.H0_H0 ;  /* 0x20000043ff417230 */ /* 0x100fe40000004100 */
[C---:B------:R-:W-:Y:S01]  /*6ea0*/  FFMA R22, R41.reuse, R61, R22 ;  /* 0x0000003d29167223 */ /* 0x040fe20000000016 */
[----:B------:R-:W-:Y:S02]  /*6eb0*/  HADD2.F32 R70, -RZ, R67.H1_H1 ;  /* 0x30000043ff467230 */ /* 0x000fe40000004100 */
[C---:B------:R-:W-:Y:S01]  /*6ec0*/  FMUL R26, R38.reuse, R30 ;  /* 0x0000001e261a7220 */ /* 0x040fe20000400000 */
[--C-:B------:R-:W-:Y:S02]  /*6ed0*/  HADD2.F32 R67, -RZ, R40.reuse.H0_H0 ;  /* 0x20000028ff437230 */ /* 0x100fe40000004100 */
[C---:B------:R-:W-:Y:S01]  /*6ee0*/  FFMA R27, R41.reuse, R66, R27 ;  /* 0x00000042291b7223 */ /* 0x040fe2000000001b */
[C---:B------:R-:W-:Y:S01]  /*6ef0*/  FMUL R31, R38.reuse, R31 ;  /* 0x0000001f261f7220 */ /* 0x040fe20000400000 */
[C---:B------:R-:W-:Y:S01]  /*6f00*/  FFMA R24, R41.reuse, R63, R24 ;  /* 0x0000003f29187223 */ /* 0x040fe20000000018 */
[----:B------:R-:W-:Y:S02]  /*6f10*/  HADD2.F32 R40, -RZ, R40.H1_H1 ;  /* 0x30000028ff287230 */ /* 0x000fe40000004100 */
[C---:B------:R-:W-:Y:S01]  /*6f20*/  FFMA R25, R41.reuse, R68, R25 ;  /* 0x0000004429197223 */ /* 0x040fe20000000019 */
[--C-:B------:R-:W-:Y:S02]  /*6f30*/  HADD2.F32 R69, -RZ, R42.reuse.H0_H0 ;  /* 0x2000002aff457230 */ /* 0x100fe40000004100 */
[C---:B------:R-:W-:Y:S01]  /*6f40*/  FFMA R26, R41.reuse, R65, R26 ;  /* 0x00000041291a7223 */ /* 0x040fe2000000001a */
[----:B------:R-:W-:Y:S02]  /*6f50*/  HADD2.F32 R42, -RZ, R42.H1_H1 ;  /* 0x3000002aff2a7230 */ /* 0x000fe40000004100 */
[C---:B------:R-:W-:Y:S01]  /*6f60*/  FMUL R30, R38.reuse, R34 ;  /* 0x00000022261e7220 */ /* 0x040fe20000400000 */
[----:B------:R-:W-:Y:S01]  /*6f70*/  FFMA R31, R41, R70, R31 ;  /* 0x00000046291f7223 */ /* 0x000fe2000000001f */
[----:B------:R-:W-:Y:S01]  /*6f80*/  FMUL R35, R38, R35 ;  /* 0x0000002326237220 */ /* 0x000fe20000400000 */
[----:B------:R-:W-:Y:S01]  /*6f90*/  F2FP.SATFINITE.E5M2.F32.PACK_AB_MERGE_C R99, R19, R14, RZ ;  /* 0x0000000e1363723e */ /* 0x000fe200048060ff */
[C---:B------:R-:W-:Y:S01]  /*6fa0*/  FFMA R28, R41.reuse, R67, R28 ;  /* 0x00000043291c7223 */ /* 0x040fe2000000001c */
[C---:B------:R-:W-:Y:S01]  /*6fb0*/  FFMA R29, R41.reuse, R40, R29 ;  /* 0x00000028291d7223 */ /* 0x040fe2000000001d */
[C---:B------:R-:W-:Y:S01]  /*6fc0*/  FFMA R30, R41.reuse, R69, R30 ;  /* 0x00000045291e7223 */ /* 0x040fe2000000001e */
[----:B------:R-:W-:Y:S01]  /*6fd0*/  FFMA R35, R41, R42, R35 ;  /* 0x0000002a29237223 */ /* 0x000fe20000000023 */
[----:B------:R-:W-:Y:S02]  /*6fe0*/  F2FP.SATFINITE.E5M2.F32.PACK_AB_MERGE_C R98, R9, R8, R98 ;  /* 0x000000080962723e */ /* 0x000fe40004806062 */
[----:B------:R-:W-:Y:S02]  /*6ff0*/  F2FP.SATFINITE.E5M2.F32.PACK_AB_MERGE_C R99, R13, R12, R99 ;  /* 0x0000000c0d63723e */ /* 0x000fe40004806063 */
[----:B------:R-:W-:Y:S02]  /*7000*/  F2FP.SATFINITE.E5M2.F32.PACK_AB_MERGE_C R104, R23, R18, RZ ;  /* 0x000000121768723e */ /* 0x000fe400048060ff */
[----:B------:R-:W-:Y:S01]  /*7010*/  F2FP.SATFINITE.E5M2.F32.PACK_AB_MERGE_C R105, R27, R22, RZ ;  /* 0x000000161b69723e */ /* 0x000fe200048060ff */
[----:B------:R1:W-:Y:S01]  /*7020*/  STS.128 [R71+UR44+0x2200], R96 ;  /* 0x0022006047007988 */ /* 0x0003e20008000c2c */
[----:B------:R-:W-:Y:S02]  /*7030*/  F2FP.SATFINITE.E5M2.F32.PACK_AB_MERGE_C R110, R31, R26, RZ ;  /* 0x0000001a1f6e723e */ /* 0x000fe400048060ff */
[----:B------:R-:W-:Y:S02]  /*7040*/  F2FP.SATFINITE.E5M2.F32.PACK_AB_MERGE_C R111, R35, R30, RZ ;  /* 0x0000001e236f723e */ /* 0x000fe400048060ff */
[----:B------:R-:W-:Y:S02]  /*7050*/  F2FP.SATFINITE.E5M2.F32.PACK_AB_MERGE_C R104, R17, R16, R104 ;  /* 0x000000101168723e */ /* 0x000fe40004806068 */
[----:B------:R-:W-:Y:S02]  /*7060*/  F2FP.SATFINITE.E5M2.F32.PACK_AB_MERGE_C R105, R21, R20, R105 ;  /* 0x000000141569723e */ /* 0x000fe40004806069 */
[----:B------:R-:W-:Y:S02]  /*7070*/  F2FP.SATFINITE.E5M2.F32.PACK_AB_MERGE_C R106, R25, R24, R110 ;  /* 0x00000018196a723e */ /* 0x000fe4000480606e */
[----:B------:R-:W-:Y:S02]  /*7080*/  F2FP.SATFINITE.E5M2.F32.PACK_AB_MERGE_C R107, R29, R28, R111 ;  /* 0x0000001c1d6b723e */ /* 0x000fe4000480606f */
[----:B------:R-:W-:Y:S03]  /*7090*/  @P6 SHF.L.U32 R110, R89, 0x1f, RZ ;  /* 0x0000001f596e6819 */ /* 0x000fe600000006ff */
[----:B------:R1:W-:Y:S01]  /*70a0*/  STS.128 [R101+0x2210], R104 ;  /* 0x0022106865007388 */ /* 0x0003e20000000c00 */
[----:B------:R-:W-:Y:S01]  /*70b0*/  @!PT LDS RZ, [RZ] ;  /* 0x00000000fffff984 */ /* 0x000fe20000000800 */
[----:B------:R-:W-:Y:S01]  /*70c0*/  @!PT LDS RZ, [RZ] ;  /* 0x00000000fffff984 */ /* 0x000fe20000000800 */
[----:B------:R-:W-:Y:S01]  /*70d0*/  @!PT LDS RZ, [RZ] ;  /* 0x00000000fffff984 */ /* 0x000fe20000000800 */
[----:B------:R-:W-:Y:S01]  /*70e0*/  @!PT LDS RZ, [RZ] ;  /* 0x00000000fffff984 */ /* 0x000fe20000000800 */
[----:B------:R2:W-:Y:S07]  /*70f0*/  MEMBAR.ALL.CTA ;  /* 0x0000000000007992 */ /* 0x0005ee0000008000 */
[----:B--2---:R-:W2:Y:S02]  /*7100*/  FENCE.VIEW.ASYNC.S ;  /* 0x00000000000073c6 */ /* 0x004ea40000000000 */
[----:B--2---:R-:W-:Y:S06]  /*7110*/  BAR.SYNC.DEFER_BLOCKING 0x1, 0x80 ;  /* 0x0042000000007b1d */ /* 0x004fec0000010000 */
[----:B------:R-:W-:Y:S05]  /*7120*/  @P0 BRA `(.L_x_116) ;  /* 0x0000000000280947 */ /* 0x000fea0003800000 */
[----:B------:R-:W2:Y:S01]  /*7130*/  LDCU.64 UR6, c[0x0][0x348] ;  /* 0x00006900ff0677ac */ /* 0x000ea20008000a00 */
[----:B------:R-:W-:Y:S01]  /*7140*/  UIADD3 UR4, UPT, UPT, UR44, 0x2200, URZ ;  /* 0x000022002c047890 */ /* 0x000fe2000fffe0ff */
[----:B------:R-:W-:Y:S05]  /*7150*/  UMOV UR51, UR36 ;  /* 0x0000002400337c82 */ /* 0x000fea0008000000 */
[----:B------:R-:W-:Y:S04]  /*7160*/  MOV R94, UR4 ;  /* 0x00000004005e7c02 */ /* 0x000fe80008000f00 */
[----:B------:R-:W-:Y:S01]  /*7170*/  R2UR UR48, R94 ;  /* 0x000000005e3072ca */ /* 0x000fe200000e0000 */
[----:B--2---:R-:W-:Y:S04]  /*7180*/  UIADD3 UR4, UP0, UPT, UR6, 0x680, URZ ;  /* 0x0000068006047890 */ /* 0x004fe8000ff1e0ff */
[----:B------:R-:W-:Y:S09]  /*7190*/  UIADD3.X UR5, UPT, UPT, URZ, UR7, URZ, UP0, !UPT ;  /* 0x00000007ff057290 */ /* 0x000ff200087fe4ff */
[----:B------:R2:W-:Y:S01]  /*71a0*/  UTMASTG.3D [UR48], [UR4] ;  /* 0x00000030040073b5 */ /* 0x0005e20008010000 */
[----:B------:R0:W-:Y:S01]  /*71b0*/  UTMACMDFLUSH ;  /* 0x00000000000079b7 */ /* 0x0001e20000000000 */
[----:B--2---:R-:W-:Y:S04]  /*71c0*/  DEPBAR.LE SB0, 0x1 ;  /* 0x000080400000791a */ /* 0x004fe80000000000 */
.L_x_116:
[----:B------:R-:W-:Y:S05]  /*71d0*/  BSYNC.RECONVERGENT B0 ;  /* 0x0000000000007941 */ /* 0x000fea0003800200 */
.L_x_115:
[----:B------:R-:W-:Y:S06]  /*71e0*/  BAR.SYNC.DEFER_BLOCKING 0x1, 0x80 ;  /* 0x0042000000007b1d */ /* 0x000fec0000010000 */
[----:B------:R-:W2:Y:S01]  /*71f0*/  @P6 SYNCS.PHASECHK.TRANS64.TRYWAIT P0, [R109+URZ+0x110], R110 ;  /* 0x0001106e6d0065a7 */ /* 0x000ea200080011ff */
[----:B------:R-:W-:Y:S01]  /*7200*/  BSSY B1, `(.L_x_117) ;  /* 0x0000020000017945 */ /* 0x000fe20003800000 */
[----:B--2---:R-:W-:Y:S03]  /*7210*/  @P6 SEL R102, RZ, 0x1, !P0 ;  /* 0x00000001ff666807 */ /* 0x004fe60004000000 */
[----:B------:R-:W-:Y:S05]  /*7220*/  @!P6 BRA `(.L_x_118) ;  /* 0x000000000074e947 */ /* 0x000fea0003800000 */
[----:B------:R-:W-:Y:S01]  /*7230*/  ISETP.NE.AND P1, PT, R103, RZ, PT ;  /* 0x000000ff6700720c */ /* 0x000fe20003f25270 */
[----:B------:R-:W2:Y:S01]  /*7240*/  S2R R0, SR_CgaCtaId ;  /* 0x0000000000007919 */ /* 0x000ea20000008800 */
[----:B------:R-:W-:Y:S01]  /*7250*/  ISETP.NE.AND P0, PT, R102, RZ, PT ;  /* 0x000000ff6600720c */ /* 0x000fe20003f05270 */
[----:B------:R-:W-:Y:S10]  /*7260*/  BSSY B0, `(.L_x_119) ;  /* 0x0000008000007945 */ /* 0x000ff40003800000 */
[----:B------:R-:W-:Y:S05]  /*7270*/  @P1 IMAD R2, R90, 0x1000, R71 ;  /* 0x000010005a021824 */ /* 0x000fea00078e0247 */
[----:B------:R-:W-:Y:S05]  /*7280*/  @P1 IADD3 R3, PT, PT, R2, UR44, RZ ;  /* 0x0000002c02031c10 */ /* 0x000fea000fffe0ff */
[----:B------:R-:W-:Y:S01]  /*7290*/  @P1 IMAD.IADD R3, R3, 0x1, R108 ;  /* 0x0000000103031824 */ /* 0x000fe200078e026c */
[----:B------:R-:W-:Y:S06]  /*72a0*/  @P0 BRA `(.L_x_120) ;  /* 0x00000000000c0947 */ /* 0x000fec0003800000 */
[----:B------:R-:W-:Y:S04]  /*72b0*/  SHF.L.U32 R4, R89, 0x1f, RZ ;  /* 0x0000001f59047819 */ /* 0x000fe800000006ff */
[----:B------:R-:W3:Y:S02]  /*72c0*/  SYNCS.PHASECHK.TRANS64.TRYWAIT P0, [R109+URZ+0x110], R4 ;  /* 0x000110046d0075a7 */ /* 0x000ee400080011ff */
[----:B---3--:R-:W-:Y:S05]  /*72d0*/  @!P0 BRA `(.L_x_121) ;  /* 0x0000001800e88947 */ /* 0x008fea0003800000 */
.L_x_120:
[----:B------:R-:W-:Y:S05]  /*72e0*/  BSYNC B0 ;  /* 0x0000000000007941 */ /* 0x000fea0003800000 */
.L_x_119:
[----:B------:R-:W-:Y:S01]  /*72f0*/  ISETP.NE.AND P0, PT, R103, RZ, PT ;  /* 0x000000ff6700720c */ /* 0x000fe20003f05270 */
[----:B---3--:R-:W-:Y:S02]  /*7300*/  VIADD R109, R109, 0x120 ;  /* 0x000001206d6d7836 */ /* 0x008fe40000000000 */
[----:B------:R-:W-:Y:S03]  /*7310*/  VIADD R90, R90, 0x1 ;  /* 0x000000015a5a7836 */ /* 0x000fe60000000000 */
[----:B--2---:R-:W-:Y:S07]  /*7320*/  PRMT R0, R0, 0x654, R109 ;  /* 0x0000065400007816 */ /* 0x004fee000000006d */
[----:B------:R2:W3:Y:S04]  /*7330*/  @P0 LDS.128 R72, [R2+UR44+0x200] ;  /* 0x0002002c02480984 */ /* 0x0004e80008000c00 */
[----:B------:R2:W4:Y:S01]  /*7340*/  @P0 LDS.128 R76, [R3+0x210] ;  /* 0x00021000034c0984 */ /* 0x0005220000000c00 */
        /* <DEDUP_REMOVED lines=10> */
[----:B--23--:R-:W-:Y:S02]  /*73f0*/  LOP3.LUT R89, R89, R0, RZ, 0x3c, !PT ;  /* 0x0000000059597212 */ /* 0x00cfe400078e3cff */
.L_x_118:
[----:B------:R-:W-:Y:S05]  /*7400*/  BSYNC B1 ;  /* 0x0000000000017941 */ /* 0x000fea0003800000 */
.L_x_117:
[----:B------:R-:W-:Y:S05]  /*7410*/  VIADD R0, R39, 0x40 ;  /* 0x0000004027007836 */ /* 0x000fea0000000000 */
[----:B------:R-:W-:Y:S04]  /*7420*/  SHF.R.U32.HI R0, RZ, 0x15, R0 ;  /* 0x00000015ff007819 */ /* 0x000fe80000011600 */
[----:B------:R-:W-:Y:S11]  /*7430*/  LOP3.LUT P0, RZ, R0, 0x3, R85, 0x48, !PT ;  /* 0x0000000300ff7812 */ /* 0x000ff60007804855 */
[----:B------:R-:W-:Y:S02]  /*7440*/  @!UPT UIADD3 URZ, UPT, UPT, URZ, URZ, URZ ;  /* 0x000000fffffff290 */ /* 0x000fe4000fffe0ff */
[----:B------:R-:W-:Y:S05]  /*7450*/  @!P0 BRA `(.L_x_122) ;  /* 0x0000000000408947 */ /* 0x000fea0003800000 */
[----:B------:R-:W2:Y:S01]  /*7460*/  LDCU.64 UR8, c[0x4][0x70] ;  /* 0x01000e00ff0877ac */ /* 0x000ea20008000a00 */
[----:B------:R-:W-:Y:S01]  /*7470*/  MOV R3, 0x0 ;  /* 0x0000000000037802 */ /* 0x000fe20000000f00 */
[----:B------:R-:W-:Y:S02]  /*7480*/  HFMA2 R12, -RZ, RZ, 0, 5.9604644775390625e-08 ;  /* 0x00000001ff0c7431 */ /* 0x000fe400000001ff */
[----:B------:R-:W-:Y:S02]  /*7490*/  IMAD.MOV.U32 R8, RZ, RZ, 0x192 ;  /* 0x00000192ff087424 */ /* 0x000fe400078e00ff */
[----:B------:R-:W-:Y:S01]  /*74a0*/  IMAD.MOV.U32 R13, RZ, RZ, RZ ;  /* 0x000000ffff0d7224 */ /* 0x000fe200078e00ff */
[----:B------:R-:W3:Y:S01]  /*74b0*/  LDCU.64 UR6, c[0x4][0x78] ;  /* 0x01000f00ff0677ac */ /* 0x000ee20008000a00 */
[----:B------:R-:W1:Y:S01]  /*74c0*/  LDC.64 R2, c[0x4][R3] ;  /* 0x0100000003027b82 */ /* 0x000e620000000a00 */
[----:B------:R-:W5:Y:S01]  /*74d0*/  LDCU.64 UR4, c[0x4][0x10] ;  /* 0x01000200ff0477ac */ /* 0x000f620008000a00 */
[----:B--2---:R-:W-:Y:S01]  /*74e0*/  MOV R5, UR9 ;  /* 0x0000000900057c02 */ /* 0x004fe20008000f00 */
[----:B------:R-:W-:Y:S01]  /*74f0*/  IMAD.U32 R4, RZ, RZ, UR8 ;  /* 0x00000008ff047e24 */ /* 0x000fe2000f8e00ff */
[----:B---3--:R-:W-:Y:S01]  /*7500*/  MOV R7, UR7 ;  /* 0x0000000700077c02 */ /* 0x008fe20008000f00 */
[----:B------:R-:W-:Y:S01]  /*7510*/  IMAD.U32 R6, RZ, RZ, UR6 ;  /* 0x00000006ff067e24 */ /* 0x000fe2000f8e00ff */
[----:B-----5:R-:W-:Y:S01]  /*7520*/  MOV R11, UR5 ;  /* 0x00000005000b7c02 */ /* 0x020fe20008000f00 */
[----:B------:R-:W-:Y:S02]  /*7530*/  IMAD.U32 R10, RZ, RZ, UR4 ;  /* 0x00000004ff0a7e24 */ /* 0x000fe4000f8e00ff */
[----:B------:R-:W-:Y:S07]  /*7540*/  LEPC R20, `(.L_x_122) ;  /* 0x000000001014794e */ /* 0x000fee0000000000 */
[----:B-1--4-:R-:W-:Y:S05]  /*7550*/  CALL.ABS.NOINC R2 ;  /* 0x0000000002007343 */ /* 0x012fea0003c00000 */
.L_x_122:
[----:B------:R-:W-:Y:S01]  /*7560*/  ISETP.NE.AND P0, PT, R95, RZ, PT ;  /* 0x000000ff5f00720c */ /* 0x000fe20003f05270 */
[----:B------:R-:W-:Y:S05]  /*7570*/  WARPSYNC.ALL ;  /* 0x0000000000007948 */ /* 0x000fea0003800000 */
[----:B------:R-:W-:Y:S01]  /*7580*/  R2UR UR4, R39 ;  /* 0x00000000270472ca */ /* 0x000fe200000e0000 */
[----:B------:R-:W2:Y:S01]  /*7590*/  S2UR UR6, SR_CgaCtaId ;  /* 0x00000000000679c3 */ /* 0x000ea20000008800 */
[-C--:B------:R-:W-:Y:S01]  /*75a0*/  F2FP.F16.E5M2.UNPACK_B R42, R72.reuse ;  /* 0x00000048ff2a723e */ /* 0x080fe200020004ff */
[----:B------:R-:W-:Y:S01]  /*75b0*/  BSSY.RECONVERGENT B0, `(.L_x_123) ;  /* 0x000009c000007945 */ /* 0x000fe20003800200 */
[----:B------:R-:W-:Y:S02]  /*75c0*/  F2FP.F16.E5M2.UNPACK_B R72, R72.H1 ;  /* 0x00000048ff48723e */ /* 0x000fe400030004ff */
[-C--:B------:R-:W-:Y:S01]  /*75d0*/  F2FP.F16.E5M2.UNPACK_B R46, R73.reuse ;  /* 0x00000049ff2e723e */ /* 0x080fe200020004ff */
[--C-:B------:R-:W-:Y:S01]  /*75e0*/  HADD2.F32 R40, -RZ, R42.reuse.H0_H0 ;  /* 0x2000002aff287230 */ /* 0x100fe20000004100 */
[----:B------:R-:W-:Y:S01]  /*75f0*/  F2FP.F16.E5M2.UNPACK_B R73, R73.H1 ;  /* 0x00000049ff49723e */ /* 0x000fe200030004ff */
[----:B------:R-:W-:Y:S01]  /*7600*/  HADD2.F32 R42, -RZ, R42.H1_H1 ;  /* 0x3000002aff2a7230 */ /* 0x000fe20000004100 */
[-C--:B------:R-:W-:Y:S01]  /*7610*/  F2FP.F16.E5M2.UNPACK_B R50, R74.reuse ;  /* 0x0000004aff32723e */ /* 0x080fe200020004ff */
[----:B------:R-:W-:Y:S01]  /*7620*/  HADD2.F32 R43, -RZ, R72.H0_H0 ;  /* 0x20000048ff2b7230 */ /* 0x000fe20000004100 */
[----:B------:R-:W-:Y:S01]  /*7630*/  F2FP.F16.E5M2.UNPACK_B R74, R74.H1 ;  /* 0x0000004aff4a723e */ /* 0x000fe200030004ff */
[----:B------:R-:W-:Y:S01]  /*7640*/  LDTM.16dp32bit_t0_t15.x32 R4, tmem[UR4+0x40] ;  /* 0x00004004000479ee */ /* 0x000fe20008a80000 */
[----:B------:R-:W3:Y:S01]  /*7650*/  LDTM.16dp32bit_t16_t31.x32 R4, tmem[UR4+0x60] ;  /* 0x00006004000479ee */ /* 0x000ee20008aa0000 */
[----:B------:R-:W-:Y:S01]  /*7660*/  NOP ;  /* 0x0000000000007918 */ /* 0x000fe20000000000 */
[--C-:B------:R-:W-:Y:S01]  /*7670*/  HADD2.F32 R45, -RZ, R46.reuse.H0_H0 ;  /* 0x2000002eff2d7230 */ /* 0x100fe20000004100 */
[----:B------:R-:W-:Y:S01]  /*7680*/  R2UR UR5, R100 ;  /* 0x00000000640572ca */ /* 0x000fe200000e0000 */
[----:B------:R-:W-:Y:S01]  /*7690*/  HADD2.F32 R46, -RZ, R46.H1_H1 ;  /* 0x3000002eff2e7230 */ /* 0x000fe20000004100 */
[----:B------:R-:W-:Y:S01]  /*76a0*/  F2FP.F16.E5M2.UNPACK_B R54, R75 ;  /* 0x0000004bff36723e */ /* 0x000fe200020004ff */
[--C-:B------:R-:W-:Y:S01]  /*76b0*/  HADD2.F32 R49, -RZ, R50.reuse.H0_H0 ;  /* 0x20000032ff317230 */ /* 0x100fe20000004100 */
[----:B----4-:R-:W-:Y:S01]  /*76c0*/  F2FP.F16.E5M2.UNPACK_B R58, R76 ;  /* 0x0000004cff3a723e */ /* 0x010fe200020004ff */
[----:B------:R-:W-:Y:S01]  /*76d0*/  HADD2.F32 R50, -RZ, R50.H1_H1 ;  /* 0x30000032ff327230 */ /* 0x000fe20000004100 */
[----:B------:R-:W-:Y:S01]  /*76e0*/  F2FP.F16.E5M2.UNPACK_B R62, R77 ;  /* 0x0000004dff3e723e */ /* 0x000fe200020004ff */
[--C-:B------:R-:W-:Y:S01]  /*76f0*/  HADD2.F32 R53, -RZ, R54.reuse.H0_H0 ;  /* 0x20000036ff357230 */ /* 0x100fe20000004100 */
[----:B------:R-:W-:Y:S01]  /*7700*/  F2FP.F16.E5M2.UNPACK_B R66, R78 ;  /* 0x0000004eff42723e */ /* 0x000fe200020004ff */
[----:B------:R-:W-:Y:S01]  /*7710*/  HADD2.F32 R54, -RZ, R54.H1_H1 ;  /* 0x30000036ff367230 */ /* 0x000fe20000004100 */
[----:B------:R-:W-:Y:S01]  /*7720*/  F2FP.F16.E5M2.UNPACK_B R69, R79 ;  /* 0x0000004fff45723e */ /* 0x000fe200020004ff */
[--C-:B------:R-:W-:Y:S01]  /*7730*/  HADD2.F32 R57, -RZ, R58.reuse.H0_H0 ;  /* 0x2000003aff397230 */ /* 0x100fe20000004100 */
[----:B------:R-:W-:Y:S01]  /*7740*/  F2FP.F16.E5M2.UNPACK_B R75, R75.H1 ;  /* 0x0000004bff4b723e */ /* 0x000fe200030004ff */
[----:B------:R-:W-:Y:S01]  /*7750*/  UIADD3 UR4, UPT, UPT, UR5, 0x180, URZ ;  /* 0x0000018005047890 */ /* 0x000fe2000fffe0ff */
[----:B------:R-:W-:Y:S01]  /*7760*/  HADD2.F32 R59, -RZ, R58.H1_H1 ;  /* 0x3000003aff3b7230 */ /* 0x000fe20000004100 */
[----:B------:R-:W-:Y:S01]  /*7770*/  F2FP.F16.E5M2.UNPACK_B R76, R76.H1 ;  /* 0x0000004cff4c723e */ /* 0x000fe200030004ff */
[--C-:B------:R-:W-:Y:S01]  /*7780*/  HADD2.F32 R61, -RZ, R62.reuse.H0_H0 ;  /* 0x2000003eff3d7230 */ /* 0x100fe20000004100 */
[----:B------:R-:W-:Y:S01]  /*7790*/  F2FP.F16.E5M2.UNPACK_B R77, R77.H1 ;  /* 0x0000004dff4d723e */ /* 0x000fe200030004ff */
[----:B------:R-:W-:Y:S01]  /*77a0*/  HADD2.F32 R62, -RZ, R62.H1_H1 ;  /* 0x3000003eff3e7230 */ /* 0x000fe20000004100 */
[----:B------:R-:W-:Y:S01]  /*77b0*/  F2FP.F16.E5M2.UNPACK_B R78, R78.H1 ;  /* 0x0000004eff4e723e */ /* 0x000fe200030004ff */
[--C-:B------:R-:W-:Y:S01]  /*77c0*/  HADD2.F32 R65, -RZ, R66.reuse.H0_H0 ;  /* 0x20000042ff417230 */ /* 0x100fe20000004100 */
[----:B--2---:R-:W-:Y:S01]  /*77d0*/  UPRMT UR4, UR6, 0x654, UR4 ;  /* 0x0000065406047896 */ /* 0x004fe20008000004 */
        /* <DEDUP_REMOVED lines=8> */
[----:B------:R-:W-:Y:S01]  /*7860*/  SYNCS.ARRIVE.TRANS64.RED.A1T0 RZ, [UR4], RZ ;  /* 0x000000ffffff79a7 */ /* 0x000fe20008100404 */
        /* <DEDUP_REMOVED lines=15> */
[--C-:B------:R-:W-:Y:S02]  /*7960*/  HADD2.F32 R47, -RZ, R73.reuse.H0_H0 ;  /* 0x20000049ff2f7230 */ /* 0x100fe40000004100 */
[C---:B------:R-:W-:Y:S01]  /*7970*/  FMUL R10, R38.reuse, R10 ;  /* 0x0000000a260a7220 */ /* 0x040fe20000400000 */
[C---:B------:R-:W-:Y:S01]  /*7980*/  FFMA R6, R41.reuse, R43, R6 ;  /* 0x0000002b29067223 */ /* 0x040fe20000000006 */
[----:B------:R-:W-:Y:S02]  /*7990*/  HADD2.F32 R48, -RZ, R73.H1_H1 ;  /* 0x30000049ff307230 */ /* 0x000fe40000004100 */
[C---:B------:R-:W-:Y:S01]  /*79a0*/  FFMA R7, R41.reuse, R44, R7 ;  /* 0x0000002c29077223 */ /* 0x040fe20000000007 */
[C---:B------:R-:W-:Y:S01]  /*79b0*/  FFMA R8, R41.reuse, R45, R8 ;  /* 0x0000002d29087223 */ /* 0x040fe20000000008 */
[C---:B------:R-:W-:Y:S01]  /*79c0*/  FFMA R9, R41.reuse, R46, R9 ;  /* 0x0000002e29097223 */ /* 0x040fe20000000009 */
[----:B------:R-:W-:Y:S01]  /*79d0*/  FFMA R10, R41, R47, R10 ;  /* 0x0000002f290a7223 */ /* 0x000fe2000000000a */
[----:B------:R-:W-:Y:S01]  /*79e0*/  HADD2.F32 R43, -RZ, R69.H0_H0 ;  /* 0x20000045ff2b7230 */ /* 0x000fe20000004100 */
[----:B-1----:R-:W-:Y:S01]  /*79f0*/  F2FP.SATFINITE.E5M2.F32.PACK_AB_MERGE_C R96, R7, R6, RZ ;  /* 0x000000060760723e */ /* 0x002fe200048060ff */
[C---:B------:R-:W-:Y:S01]  /*7a00*/  FMUL R11, R38.reuse, R11 ;  /* 0x0000000b260b7220 */ /* 0x040fe20000400000 */
[--C-:B------:R-:W-:Y:S02]  /*7a10*/  HADD2.F32 R51, -RZ, R74.reuse.H0_H0 ;  /* 0x2000004aff337230 */ /* 0x100fe40000004100 */
[C---:B------:R-:W-:Y:S01]  /*7a20*/  FMUL R14, R38.reuse, R14 ;  /* 0x0000000e260e7220 */ /* 0x040fe20000400000 */
[----:B------:R-:W-:Y:S01]  /*7a30*/  HADD2.F32 R52, -RZ, R74.H1_H1 ;  /* 0x3000004aff347230 */ /* 0x000fe20000004100 */
[----:B------:R-:W-:Y:S01]  /*7a40*/  F2FP.SATFINITE.E5M2.F32.PACK_AB_MERGE_C R96, R5, R4, R96 ;  /* 0x000000040560723e */ /* 0x000fe20004806060 */
[C---:B------:R-:W-:Y:S01]  /*7a50*/  FFMA R11, R41.reuse, R48, R11 ;  /* 0x00000030290b7223 */ /* 0x040fe2000000000b */
[C---:B------:R-:W-:Y:S01]  /*7a60*/  FFMA R12, R41.reuse, R49, R12 ;  /* 0x00000031290c7223 */ /* 0x040fe2000000000c */
[C---:B------:R-:W-:Y:S01]  /*7a70*/  FFMA R13, R41.reuse, R50, R13 ;  /* 0x00000032290d7223 */ /* 0x040fe2000000000d */
[----:B------:R-:W-:Y:S01]  /*7a80*/  FFMA R14, R41, R51, R14 ;  /* 0x00000033290e7223 */ /* 0x000fe2000000000e */
[C---:B------:R-:W-:Y:S01]  /*7a90*/  FMUL R15, R38.reuse, R15 ;  /* 0x0000000f260f7220 */ /* 0x040fe20000400000 */
[----:B------:R-:W-:Y:S01]  /*7aa0*/  F2FP.F16.E5M2.UNPACK_B R79, R79.H1 ;  /* 0x0000004fff4f723e */ /* 0x000fe200030004ff */
[--C-:B------:R-:W-:Y:S01]  /*7ab0*/  HADD2.F32 R55, -RZ, R75.reuse.H0_H0 ;  /* 0x2000004bff377230 */ /* 0x100fe20000004100 */
[----:B------:R-:W-:Y:S01]  /*7ac0*/  F2FP.SATFINITE.E5M2.F32.PACK_AB_MERGE_C R97, R11, R10, RZ ;  /* 0x0000000a0b61723e */ /* 0x000fe200048060ff */
[C---:B------:R-:W-:Y:S01]  /*7ad0*/  FFMA R15, R41.reuse, R52, R15 ;  /* 0x00000034290f7223 */ /* 0x040fe2000000000f */
[C---:B------:R-:W-:Y:S01]  /*7ae0*/  FFMA R16, R41.reuse, R53, R16 ;  /* 0x0000003529107223 */ /* 0x040fe20000000010 */
[----:B------:R-:W-:Y:S01]  /*7af0*/  FFMA R17, R41, R54, R17 ;  /* 0x0000003629117223 */ /* 0x000fe20000000011 */
[----:B------:R-:W-:Y:S01]  /*7b00*/  F2FP.SATFINITE.E5M2.F32.PACK_AB_MERGE_C R97, R9, R8, R97 ;  /* 0x000000080961723e */ /* 0x000fe20004806061 */
[----:B------:R-:W-:Y:S01]  /*7b10*/  HADD2.F32 R56, -RZ, R75.H1_H1 ;  /* 0x3000004bff387230 */ /* 0x000fe20000004100 */
[----:B------:R-:W-:Y:S01]  /*7b20*/  F2FP.SATFINITE.E5M2.F32.PACK_AB_MERGE_C R98, R15, R14, RZ ;  /* 0x0000000e0f62723e */ /* 0x000fe200048060ff */
[C---:B------:R-:W-:Y:S01]  /*7b30*/  FMUL R18, R38.reuse, R18 ;  /* 0x0000001226127220 */ /* 0x040fe20000400000 */
[C---:B------:R-:W-:Y:S01]  /*7b40*/  FMUL R19, R38.reuse, R19 ;  /* 0x0000001326137220 */ /* 0x040fe20000400000 */
[--C-:B------:R-:W-:Y:S02]  /*7b50*/  HADD2.F32 R58, -RZ, R76.reuse.H0_H0 ;  /* 0x2000004cff3a7230 */ /* 0x100fe40000004100 */
[C---:B------:R-:W-:Y:S01]  /*7b60*/  FMUL R3, R38.reuse, R22 ;  /* 0x0000001626037220 */ /* 0x040fe20000400000 */
[C---:B------:R-:W-:Y:S01]  /*7b70*/  FFMA R18, R41.reuse, R55, R18 ;  /* 0x0000003729127223 */ /* 0x040fe20000000012 */
[----:B------:R-:W-:Y:S02]  /*7b80*/  HADD2.F32 R60, -RZ, R76.H1_H1 ;  /* 0x3000004cff3c7230 */ /* 0x000fe40000004100 */
        /* <DEDUP_REMOVED lines=42> */
[----:B------:R-:W-:Y:S03]  /*7e30*/  IADD3 R70, PT, PT, R36, 0x1, RZ ;  /* 0x0000000124467810 */ /* 0x000fe60007ffe0ff */
        /* <DEDUP_REMOVED lines=10> */
[----:B------:R-:W-:Y:S02]  /*7ee0*/  UIADD3 UR9, UPT, UPT, UR49, 0x40, URZ ;  /* 0x0000004031097890 */ /* 0x000fe4000fffe0ff */
[----:B------:R-:W-:Y:S01]  /*7ef0*/  UIADD3 UR8, UPT, UPT, UR44, 0x3200, URZ ;  /* 0x000032002c087890 */ /* 0x000fe2000fffe0ff */
[----:B------:R-:W-:Y:S01]  /*7f00*/  UMOV UR10, UR50 ;  /* 0x00000032000a7c82 */ /* 0x000fe20008000000 */
[----:B------:R-:W-:Y:S01]  /*7f10*/  UMOV UR11, UR36 ;  /* 0x00000024000b7c82 */ /* 0x000fe20008000000 */
[----:B--2---:R-:W-:Y:S04]  /*7f20*/  UIADD3 UR4, UP0, UPT, UR6, 0x680, URZ ;  /* 0x0000068006047890 */ /* 0x004fe8000ff1e0ff */
[----:B------:R-:W-:Y:S09]  /*7f30*/  UIADD3.X UR5, UPT, UPT, URZ, UR7, URZ, UP0, !UPT ;  /* 0x00000007ff057290 */ /* 0x000ff200087fe4ff */
[----:B------:R2:W-:Y:S01]  /*7f40*/  UTMASTG.3D [UR8], [UR4] ;  /* 0x00000008040073b5 */ /* 0x0005e20008010000 */
[----:B------:R0:W-:Y:S01]  /*7f50*/  UTMACMDFLUSH ;  /* 0x00000000000079b7 */ /* 0x0001e20000000000 */
[----:B--2---:R-:W-:Y:S04]  /*7f60*/  DEPBAR.LE SB0, 0x1 ;  /* 0x000080400000791a */ /* 0x004fe80000000000 */
.L_x_124:
[----:B------:R-:W-:Y:S05]  /*7f70*/  BSYNC.RECONVERGENT B0 ;  /* 0x0000000000007941 */ /* 0x000fea0003800200 */
.L_x_123:
[----:B------:R-:W-:Y:S01]  /*7f80*/  BAR.SYNC.DEFER_BLOCKING 0x1, 0x80 ;  /* 0x0042000000007b1d */ /* 0x000fe20000010000 */
[----:B------:R-:W-:Y:S01]  /*7f90*/  ISETP.NE.AND P0, PT, R87, 0x2, PT ;  /* 0x000000025700780c */ /* 0x000fe20003f05270 */
[----:B------:R-:W-:Y:S01]  /*7fa0*/  UISETP.NE.AND UP0, UPT, UR45, URZ, UPT ;  /* 0x000000ff2d00728c */ /* 0x000fe2000bf05270 */
[----:B------:R-:W-:Y:S01]  /*7fb0*/  ISETP.NE.AND P1, PT, R70, 0x4, PT ;  /* 0x000000044600780c */ /* 0x000fe20003f25270 */
[----:B------:R-:W-:Y:S01]  /*7fc0*/  UIADD3 UR20, UPT, UPT, UR37, UR59, URZ ;  /* 0x0000003b25147290 */ /* 0x000fe2000fffe0ff */
[----:B------:R-:W-:Y:S01]  /*7fd0*/  SEL R0, RZ, 0x1, P0 ;  /* 0x00000001ff007807 */ /* 0x000fe20000000000 */
[----:B------:R-:W-:Y:S01]  /*7fe0*/  UIADD3 UR16, UPT, UPT, UR38, UR62, URZ ;  /* 0x0000003e26107290 */ /* 0x000fe2000fffe0ff */
[----:B------:R-:W-:Y:S02]  /*7ff0*/  SEL R3, RZ, 0x1, P1 ;  /* 0x00000001ff037807 */ /* 0x000fe40000800000 */
[----:B------:R-:W-:Y:S02]  /*8000*/  LOP3.LUT R91, R91, R0, RZ, 0x3c, !PT ;  /* 0x000000005b5b7212 */ /* 0x000fe400078e3cff */
[----:B------:R-:W-:Y:S02]  /*8010*/  LOP3.LUT R92, R92, R3, RZ, 0x3c, !PT ;  /* 0x000000035c5c7212 */ /* 0x000fe400078e3cff */
[----:B------:R-:W-:Y:S02]  /*8020*/  SEL R87, R87, RZ, P0 ;  /* 0x000000ff57577207 */ /* 0x000fe40000000000 */
[----:B------:R-:W-:Y:S01]  /*8030*/  SEL R36, R70, RZ, P1 ;  /* 0x000000ff46247207 */ /* 0x000fe20000800000 */
[----:B------:R-:W-:Y:S01]  /*8040*/  UMOV UR36, UR58 ;  /* 0x0000003a00247c82 */ /* 0x000fe20008000000 */
[----:B------:R-:W-:Y:S05]  /*8050*/  BRA.U UP0, `(.L_x_125) ;  /* 0xffffffd500987547 */ /* 0x000fea000b83ffff */
[----:B------:R-:W-:Y:S05]  /*8060*/  EXIT ;  /* 0x000000000000794d */ /* 0x000fea0003800000 */
.L_x_25:
[----:B--2---:R2:W3:Y:S02]  /*8070*/  SYNCS.PHASECHK.TRANS64.TRYWAIT P0, [R0+URZ+0x1b0], R3 ;  /* 0x0001b003000075a7 */ /* 0x0044e400080011ff */
[----:B---3--:R-:W-:Y:S05]  /*8080*/  @!P0 NANOSLEEP.SYNCS 0x989680 ;  /* 0x009896800000895d */ /* 0x008fea0003900000 */
[----:B------:R-:W3:Y:S02]  /*8090*/  @!P0 SYNCS.PHASECHK.TRANS64 P0, [R0+URZ+0x1b0], R3 ;  /* 0x0001b003000085a7 */ /* 0x000ee400080010ff */
[----:B---3--:R-:W-:Y:S05]  /*80a0*/  @!P0 BRA `(.L_x_25) ;  /* 0xfffffffc00f08947 */ /* 0x008fea000383ffff */
[----:B------:R-:W-:Y:S05]  /*80b0*/  BRA `(.L_x_126) ;  /* 0xffffff9800607947 */ /* 0x000fea000383ffff */
.L_x_28:
[----:B--2---:R-:W-:-:S07]  /*80c0*/  MOV R0, UR33 ;  /* 0x0000002100007c02 */ /* 0x004fce0008000f00 */
.L_x_127:
[----:B--2---:R2:W3:Y:S02]  /*80d0*/  SYNCS.PHASECHK.TRANS64.TRYWAIT P0, [R0+URZ+0x88], R3 ;  /* 0x00008803000075a7 */ /* 0x0044e400080011ff */
[----:B---3--:R-:W-:Y:S05]  /*80e0*/  @!P0 NANOSLEEP.SYNCS 0x989680 ;  /* 0x009896800000895d */ /* 0x008fea0003900000 */
[----:B------:R-:W3:Y:S02]  /*80f0*/  @!P0 SYNCS.PHASECHK.TRANS64 P0, [R0+URZ+0x88], R3 ;  /* 0x00008803000085a7 */ /* 0x000ee400080010ff */
[----:B---3--:R-:W-:Y:S05]  /*8100*/  @!P0 BRA `(.L_x_127) ;  /* 0xfffffffc00f08947 */ /* 0x008fea000383ffff */
[----:B------:R-:W-:Y:S05]  /*8110*/  BRA `(.L_x_27) ;  /* 0xffffff9800a07947 */ /* 0x000fea000383ffff */
.L_x_35:
[----:B-1----:R-:W-:-:S07]  /*8120*/  MOV R0, UR17 ;  /* 0x0000001100007c02 */ /* 0x002fce0008000f00 */
.L_x_128:
[----:B-1----:R1:W2:Y:S02]  /*8130*/  SYNCS.PHASECHK.TRANS64.TRYWAIT P0, [R0+URZ+0x88], R3 ;  /* 0x00008803000075a7 */ /* 0x0022a400080011ff */
[----:B--2---:R-:W-:Y:S05]  /*8140*/  @!P0 NANOSLEEP.SYNCS 0x989680 ;  /* 0x009896800000895d */ /* 0x004fea0003900000 */
[----:B------:R-:W2:Y:S02]  /*8150*/  @!P0 SYNCS.PHASECHK.TRANS64 P0, [R0+URZ+0x88], R3 ;  /* 0x00008803000085a7 */ /* 0x000ea400080010ff */
[----:B--2---:R-:W-:Y:S05]  /*8160*/  @!P0 BRA `(.L_x_128) ;  /* 0xfffffffc00f08947 */ /* 0x004fea000383ffff */
[----:B------:R-:W-:Y:S05]  /*8170*/  BRA `(.L_x_34) ;  /* 0xffffff9c005c7947 */ /* 0x000fea000383ffff */
.L_x_40:
[----:B-1----:R1:W2:Y:S02]  /*8180*/  SYNCS.PHASECHK.TRANS64.TRYWAIT P0, [R3+URZ+0x140], R0 ;  /* 0x00014000030075a7 */ /* 0x0022a400080011ff */
[----:B--2---:R-:W-:Y:S05]  /*8190*/  @!P0 NANOSLEEP.SYNCS 0x989680 ;  /* 0x009896800000895d */ /* 0x004fea0003900000 */
[----:B------:R-:W2:Y:S02]  /*81a0*/  @!P0 SYNCS.PHASECHK.TRANS64 P0, [R3+URZ+0x140], R0 ;  /* 0x00014000030085a7 */ /* 0x000ea400080010ff */
[----:B--2---:R-:W-:Y:S05]  /*81b0*/  @!P0 BRA `(.L_x_40) ;  /* 0xfffffffc00f08947 */ /* 0x004fea000383ffff */
[----:B------:R-:W-:Y:S05]  /*81c0*/  BRA `(.L_x_129) ;  /* 0xffffff9c00fc7947 */ /* 0x000fea000383ffff */
.L_x_44:
[----:B-1----:R-:W-:-:S07]  /*81d0*/  MOV R0, UR4 ;  /* 0x0000000400007c02 */ /* 0x002fce0008000f00 */
.L_x_130:
[----:B-1----:R1:W2:Y:S02]  /*81e0*/  SYNCS.PHASECHK.TRANS64.TRYWAIT P0, [R0+URZ], R3 ;  /* 0x00000003000075a7 */ /* 0x0022a400080011ff */
[----:B--2---:R-:W-:Y:S05]  /*81f0*/  @!P0 NANOSLEEP.SYNCS 0x989680 ;  /* 0x009896800000895d */ /* 0x004fea0003900000 */
[----:B------:R-:W2:Y:S02]  /*8200*/  @!P0 SYNCS.PHASECHK.TRANS64 P0, [R0+URZ], R3 ;  /* 0x00000003000085a7 */ /* 0x000ea400080010ff */
[----:B--2---:R-:W-:Y:S05]  /*8210*/  @!P0 BRA `(.L_x_130) ;  /* 0xfffffffc00f08947 */ /* 0x004fea000383ffff */
[----:B------:R-:W-:Y:S05]  /*8220*/  BRA `(.L_x_131) ;  /* 0xffffffa400a07947 */ /* 0x000fea000383ffff */
.L_x_45:
[----:B------:R-:W-:-:S07]  /*8230*/  MOV R0, UR5 ;  /* 0x0000000500007c02 */ /* 0x000fce0008000f00 */
.L_x_132:
[----:B-1----:R1:W2:Y:S02]  /*8240*/  SYNCS.PHASECHK.TRANS64.TRYWAIT P0, [R0+URZ], R3 ;  /* 0x00000003000075a7 */ /* 0x0022a400080011ff */
[----:B--2---:R-:W-:Y:S05]  /*8250*/  @!P0 NANOSLEEP.SYNCS 0x989680 ;  /* 0x009896800000895d */ /* 0x004fea0003900000 */
[----:B------:R-:W2:Y:S02]  /*8260*/  @!P0 SYNCS.PHASECHK.TRANS64 P0, [R0+URZ], R3 ;  /* 0x00000003000085a7 */ /* 0x000ea400080010ff */
[----:B--2---:R-:W-:Y:S05]  /*8270*/  @!P0 BRA `(.L_x_132) ;  /* 0xfffffffc00f08947 */ /* 0x004fea000383ffff */
[----:B------:R-:W-:Y:S05]  /*8280*/  BRA `(.L_x_133) ;  /* 0xffffffa400ac7947 */ /* 0x000fea000383ffff */
.L_x_46:
[----:B------:R-:W-:-:S07]  /*8290*/  MOV R0, UR5 ;  /* 0x0000000500007c02 */ /* 0x000fce0008000f00 */
.L_x_134:
[----:B-1----:R1:W2:Y:S02]  /*82a0*/  SYNCS.PHASECHK.TRANS64.TRYWAIT P0, [R0+URZ], R3 ;  /* 0x00000003000075a7 */ /* 0x0022a400080011ff */
[----:B--2---:R-:W-:Y:S05]  /*82b0*/  @!P0 NANOSLEEP.SYNCS 0x989680 ;  /* 0x009896800000895d */ /* 0x004fea0003900000 */
[----:B------:R-:W2:Y:S02]  /*82c0*/  @!P0 SYNCS.PHASECHK.TRANS64 P0, [R0+URZ], R3 ;  /* 0x00000003000085a7 */ /* 0x000ea400080010ff */
[----:B--2---:R-:W-:Y:S05]  /*82d0*/  @!P0 BRA `(.L_x_134) ;  /* 0xfffffffc00f08947 */ /* 0x004fea000383ffff */
[----:B------:R-:W-:Y:S05]  /*82e0*/  BRA `(.L_x_135) ;  /* 0xffffffa400b87947 */ /* 0x000fea000383ffff */
.L_x_47:
[----:B------:R-:W-:-:S07]  /*82f0*/  MOV R0, UR5 ;  /* 0x0000000500007c02 */ /* 0x000fce0008000f00 */
.L_x_136:
[----:B-1----:R1:W2:Y:S02]  /*8300*/  SYNCS.PHASECHK.TRANS64.TRYWAIT P0, [R0+URZ], R3 ;  /* 0x00000003000075a7 */ /* 0x0022a400080011ff */
[----:B--2---:R-:W-:Y:S05]  /*8310*/  @!P0 NANOSLEEP.SYNCS 0x989680 ;  /* 0x009896800000895d */ /* 0x004fea0003900000 */
[----:B------:R-:W2:Y:S02]  /*8320*/  @!P0 SYNCS.PHASECHK.TRANS64 P0, [R0+URZ], R3 ;  /* 0x00000003000085a7 */ /* 0x000ea400080010ff */
[----:B--2---:R-:W-:Y:S05]  /*8330*/  @!P0 BRA `(.L_x_136) ;  /* 0xfffffffc00f08947 */ /* 0x004fea000383ffff */
[----:B------:R-:W-:Y:S05]  /*8340*/  BRA `(.L_x_137) ;  /* 0xffffffa400c47947 */ /* 0x000fea000383ffff */
.L_x_48:
[----:B------:R-:W-:-:S07]  /*8350*/  MOV R0, UR5 ;  /* 0x0000000500007c02 */ /* 0x000fce0008000f00 */
.L_x_138:
[----:B-1----:R1:W2:Y:S02]  /*8360*/  SYNCS.PHASECHK.TRANS64.TRYWAIT P0, [R0+URZ], R3 ;  /* 0x00000003000075a7 */ /* 0x0022a400080011ff */
[----:B--2---:R-:W-:Y:S05]  /*8370*/  @!P0 NANOSLEEP.SYNCS 0x989680 ;  /* 0x009896800000895d */ /* 0x004fea0003900000 */
[----:B------:R-:W2:Y:S02]  /*8380*/  @!P0 SYNCS.PHASECHK.TRANS64 P0, [R0+URZ], R3 ;  /* 0x00000003000085a7 */ /* 0x000ea400080010ff */
[----:B--2---:R-:W-:Y:S05]  /*8390*/  @!P0 BRA `(.L_x_138) ;  /* 0xfffffffc00f08947 */ /* 0x004fea000383ffff */
[----:B------:R-:W-:Y:S05]  /*83a0*/  BRA `(.L_x_139) ;  /* 0xffffffa400d07947 */ /* 0x000fea000383ffff */
.L_x_49:
[----:B------:R-:W-:-:S07]  /*83b0*/  MOV R0, UR5 ;  /* 0x0000000500007c02 */ /* 0x000fce0008000f00 */
.L_x_140:
[----:B-1----:R1:W2:Y:S02]  /*83c0*/  SYNCS.PHASECHK.TRANS64.TRYWAIT P0, [R0+URZ], R3 ;  /* 0x00000003000075a7 */ /* 0x0022a400080011ff */
[----:B--2---:R-:W-:Y:S05]  /*83d0*/  @!P0 NANOSLEEP.SYNCS 0x989680 ;  /* 0x009896800000895d */ /* 0x004fea0003900000 */
[----:B------:R-:W2:Y:S02]  /*83e0*/  @!P0 SYNCS.PHASECHK.TRANS64 P0, [R0+URZ], R3 ;  /* 0x00000003000085a7 */ /* 0x000ea400080010ff */
[----:B--2---:R-:W-:Y:S05]  /*83f0*/  @!P0 BRA `(.L_x_140) ;  /* 0xfffffffc00f08947 */ /* 0x004fea000383ffff */
[----:B------:R-:W-:Y:S05]  /*8400*/  BRA `(.L_x_141) ;  /* 0xffffffa400dc7947 */ /* 0x000fea000383ffff */
.L_x_50:
[----:B------:R-:W-:-:S07]  /*8410*/  MOV R0, UR5 ;  /* 0x0000000500007c02 */ /* 0x000fce0008000f00 */
.L_x_142:
[----:B-1----:R1:W2:Y:S02]  /*8420*/  SYNCS.PHASECHK.TRANS64.TRYWAIT P0, [R0+URZ], R3 ;  /* 0x00000003000075a7 */ /* 0x0022a400080011ff */
[----:B--2---:R-:W-:Y:S05]  /*8430*/  @!P0 NANOSLEEP.SYNCS 0x989680 ;  /* 0x009896800000895d */ /* 0x004fea0003900000 */
[----:B------:R-:W2:Y:S02]  /*8440*/  @!P0 SYNCS.PHASECHK.TRANS64 P0, [R0+URZ], R3 ;  /* 0x00000003000085a7 */ /* 0x000ea400080010ff */
[----:B--2---:R-:W-:Y:S05]  /*8450*/  @!P0 BRA `(.L_x_142) ;  /* 0xfffffffc00f08947 */ /* 0x004fea000383ffff */
[----:B------:R-:W-:Y:S05]  /*8460*/  BRA `(.L_x_143) ;  /* 0xffffffa400e87947 */ /* 0x000fea000383ffff */
.L_x_51:
[----:B------:R-:W-:-:S07]  /*8470*/  MOV R0, UR5 ;  /* 0x0000000500007c02 */ /* 0x000fce0008000f00 */
.L_x_144:
[----:B-1----:R1:W2:Y:S02]  /*8480*/  SYNCS.PHASECHK.TRANS64.TRYWAIT P0, [R0+URZ], R3 ;  /* 0x00000003000075a7 */ /* 0x0022a400080011ff */
[----:B--2---:R-:W-:Y:S05]  /*8490*/  @!P0 NANOSLEEP.SYNCS 0x989680 ;  /* 0x009896800000895d */ /* 0x004fea0003900000 */
[----:B------:R-:W2:Y:S02]  /*84a0*/  @!P0 SYNCS.PHASECHK.TRANS64 P0, [R0+URZ], R3 ;  /* 0x00000003000085a7 */ /* 0x000ea400080010ff */
[----:B--2---:R-:W-:Y:S05]  /*84b0*/  @!P0 BRA `(.L_x_144) ;  /* 0xfffffffc00f08947 */ /* 0x004fea000383ffff */
[----:B------:R-:W-:Y:S05]  /*84c0*/  BRA `(.L_x_145) ;  /* 0xffffffa400f47947 */ /* 0x000fea000383ffff */
.L_x_52:
[----:B------:R-:W-:-:S07]  /*84d0*/  MOV R0, UR5 ;  /* 0x0000000500007c02 */ /* 0x000fce0008000f00 */
.L_x_146:
[----:B-1----:R1:W2:Y:S02]  /*84e0*/  SYNCS.PHASECHK.TRANS64.TRYWAIT P0, [R0+URZ], R3 ;  /* 0x00000003000075a7 */ /* 0x0022a400080011ff */
[----:B--2---:R-:W-:Y:S05]  /*84f0*/  @!P0 NANOSLEEP.SYNCS 0x989680 ;  /* 0x009896800000895d */ /* 0x004fea0003900000 */
[----:B------:R-:W2:Y:S02]  /*8500*/  @!P0 SYNCS.PHASECHK.TRANS64 P0, [R0+URZ], R3 ;  /* 0x00000003000085a7 */ /* 0x000ea400080010ff */
[----:B--2---:R-:W-:Y:S05]  /*8510*/  @!P0 BRA `(.L_x_146) ;  /* 0xfffffffc00f08947 */ /* 0x004fea000383ffff */
[----:B------:R-:W-:Y:S05]  /*8520*/  BRA `(.L_x_147) ;  /* 0xffffffa800007947 */ /* 0x000fea000383ffff */
.L_x_53:
[----:B------:R-:W-:-:S07]  /*8530*/  MOV R0, UR5 ;  /* 0x0000000500007c02 */ /* 0x000fce0008000f00 */
.L_x_148:
[----:B-1----:R1:W2:Y:S02]  /*8540*/  SYNCS.PHASECHK.TRANS64.TRYWAIT P0, [R0+URZ], R3 ;  /* 0x00000003000075a7 */ /* 0x0022a400080011ff */
[----:B--2---:R-:W-:Y:S05]  /*8550*/  @!P0 NANOSLEEP.SYNCS 0x989680 ;  /* 0x009896800000895d */ /* 0x004fea0003900000 */
[----:B------:R-:W2:Y:S02]  /*8560*/  @!P0 SYNCS.PHASECHK.TRANS64 P0, [R0+URZ], R3 ;  /* 0x00000003000085a7 */ /* 0x000ea400080010ff */
[----:B--2---:R-:W-:Y:S05]  /*8570*/  @!P0 BRA `(.L_x_148) ;  /* 0xfffffffc00f08947 */ /* 0x004fea000383ffff */
[----:B------:R-:W-:Y:S05]  /*8580*/  BRA `(.L_x_149) ;  /* 0xffffffa8000c7947 */ /* 0x000fea000383ffff */
.L_x_54:
[----:B------:R-:W-:-:S07]  /*8590*/  MOV R0, UR5 ;  /* 0x0000000500007c02 */ /* 0x000fce0008000f00 */
.L_x_150:
[----:B-1----:R1:W2:Y:S02]  /*85a0*/  SYNCS.PHASECHK.TRANS64.TRYWAIT P0, [R0+URZ], R3 ;  /* 0x00000003000075a7 */ /* 0x0022a400080011ff */
[----:B--2---:R-:W-:Y:S05]  /*85b0*/  @!P0 NANOSLEEP.SYNCS 0x989680 ;  /* 0x009896800000895d */ /* 0x004fea0003900000 */
[----:B------:R-:W2:Y:S02]  /*85c0*/  @!P0 SYNCS.PHASECHK.TRANS64 P0, [R0+URZ], R3 ;  /* 0x00000003000085a7 */ /* 0x000ea400080010ff */
[----:B--2---:R-:W-:Y:S05]  /*85d0*/  @!P0 BRA `(.L_x_150) ;  /* 0xfffffffc00f08947 */ /* 0x004fea000383ffff */
[----:B------:R-:W-:Y:S05]  /*85e0*/  BRA `(.L_x_151) ;  /* 0xffffffa800187947 */ /* 0x000fea000383ffff */
.L_x_55:
[----:B------:R-:W-:-:S07]  /*85f0*/  MOV R0, UR5 ;  /* 0x0000000500007c02 */ /* 0x000fce0008000f00 */
.L_x_152:
[----:B-1----:R1:W2:Y:S02]  /*8600*/  SYNCS.PHASECHK.TRANS64.TRYWAIT P0, [R0+URZ], R3 ;  /* 0x00000003000075a7 */ /* 0x0022a400080011ff */
[----:B--2---:R-:W-:Y:S05]  /*8610*/  @!P0 NANOSLEEP.SYNCS 0x989680 ;  /* 0x009896800000895d */ /* 0x004fea0003900000 */
[----:B------:R-:W2:Y:S02]  /*8620*/  @!P0 SYNCS.PHASECHK.TRANS64 P0, [R0+URZ], R3 ;  /* 0x00000003000085a7 */ /* 0x000ea400080010ff */
[----:B--2---:R-:W-:Y:S05]  /*8630*/  @!P0 BRA `(.L_x_152) ;  /* 0xfffffffc00f08947 */ /* 0x004fea000383ffff */
[----:B------:R-:W-:Y:S05]  /*8640*/  BRA `(.L_x_153) ;  /* 0xffffffa800247947 */ /* 0x000fea000383ffff */
.L_x_56:
[----:B------:R-:W-:-:S07]  /*8650*/  MOV R0, UR5 ;  /* 0x0000000500007c02 */ /* 0x000fce0008000f00 */
.L_x_154:
[----:B-1----:R1:W2:Y:S02]  /*8660*/  SYNCS.PHASECHK.TRANS64.TRYWAIT P0, [R0+URZ], R3 ;  /* 0x00000003000075a7 */ /* 0x0022a400080011ff */
[----:B--2---:R-:W-:Y:S05]  /*8670*/  @!P0 NANOSLEEP.SYNCS 0x989680 ;  /* 0x009896800000895d */ /* 0x004fea0003900000 */
[----:B------:R-:W2:Y:S02]  /*8680*/  @!P0 SYNCS.PHASECHK.TRANS64 P0, [R0+URZ], R3 ;  /* 0x00000003000085a7 */ /* 0x000ea400080010ff */
[----:B--2---:R-:W-:Y:S05]  /*8690*/  @!P0 BRA `(.L_x_154) ;  /* 0xfffffffc00f08947 */ /* 0x004fea000383ffff */
[----:B------:R-:W-:Y:S05]  /*86a0*/  BRA `(.L_x_155) ;  /* 0xffffffa800307947 */ /* 0x000fea000383ffff */
.L_x_57:
[----:B------:R-:W-:-:S07]  /*86b0*/  MOV R0, UR5 ;  /* 0x0000000500007c02 */ /* 0x000fce0008000f00 */
.L_x_156:
[----:B-1----:R1:W2:Y:S02]  /*86c0*/  SYNCS.PHASECHK.TRANS64.TRYWAIT P0, [R0+URZ], R3 ;  /* 0x00000003000075a7 */ /* 0x0022a400080011ff */
[----:B--2---:R-:W-:Y:S05]  /*86d0*/  @!P0 NANOSLEEP.SYNCS 0x989680 ;  /* 0x009896800000895d */ /* 0x004fea0003900000 */
[----:B------:R-:W2:Y:S02]  /*86e0*/  @!P0 SYNCS.PHASECHK.TRANS64 P0, [R0+URZ], R3 ;  /* 0x00000003000085a7 */ /* 0x000ea400080010ff */
[----:B--2---:R-:W-:Y:S05]  /*86f0*/  @!P0 BRA `(.L_x_156) ;  /* 0xfffffffc00f08947 */ /* 0x004fea000383ffff */
[----:B------:R-:W-:Y:S05]  /*8700*/  BRA `(.L_x_157) ;  /* 0xffffffa8003c7947 */ /* 0x000fea000383ffff */
.L_x_58:
[----:B------:R-:W-:-:S07]  /*8710*/  MOV R0, UR5 ;  /* 0x0000000500007c02 */ /* 0x000fce0008000f00 */
.L_x_158:
[----:B-1----:R1:W2:Y:S02]  /*8720*/  SYNCS.PHASECHK.TRANS64.TRYWAIT P0, [R0+URZ], R3 ;  /* 0x00000003000075a7 */ /* 0x0022a400080011ff */
[----:B--2---:R-:W-:Y:S05]  /*8730*/  @!P0 NANOSLEEP.SYNCS 0x989680 ;  /* 0x009896800000895d */ /* 0x004fea0003900000 */
[----:B------:R-:W2:Y:S02]  /*8740*/  @!P0 SYNCS.PHASECHK.TRANS64 P0, [R0+URZ], R3 ;  /* 0x00000003000085a7 */ /* 0x000ea400080010ff */
[----:B--2---:R-:W-:Y:S05]  /*8750*/  @!P0 BRA `(.L_x_158) ;  /* 0xfffffffc00f08947 */ /* 0x004fea000383ffff */
[----:B------:R-:W-:Y:S05]  /*8760*/  BRA `(.L_x_159) ;  /* 0xffffffa800487947 */ /* 0x000fea000383ffff */
.L_x_59:
[----:B------:R-:W-:-:S07]  /*8770*/  MOV R0, UR5 ;  /* 0x0000000500007c02 */ /* 0x000fce0008000f00 */
.L_x_160:
[----:B-1----:R1:W2:Y:S02]  /*8780*/  SYNCS.PHASECHK.TRANS64.TRYWAIT P0, [R0+URZ], R3 ;  /* 0x00000003000075a7 */ /* 0x0022a400080011ff */
[----:B--2---:R-:W-:Y:S05]  /*8790*/  @!P0 NANOSLEEP.SYNCS 0x989680 ;  /* 0x009896800000895d */ /* 0x004fea0003900000 */
[----:B------:R-:W2:Y:S02]  /*87a0*/  @!P0 SYNCS.PHASECHK.TRANS64 P0, [R0+URZ], R3 ;  /* 0x00000003000085a7 */ /* 0x000ea400080010ff */
[----:B--2---:R-:W-:Y:S05]  /*87b0*/  @!P0 BRA `(.L_x_160) ;  /* 0xfffffffc00f08947 */ /* 0x004fea000383ffff */
[----:B------:R-:W-:Y:S05]  /*87c0*/  BRA `(.L_x_161) ;  /* 0xffffffa800547947 */ /* 0x000fea000383ffff */
.L_x_62:
[----:B-1----:R1:W2:Y:S02]  /*87d0*/  SYNCS.PHASECHK.TRANS64.TRYWAIT P0, [R2+URZ+0x1a0], R5 ;  /* 0x0001a005020075a7 */ /* 0x0022a400080011ff */
[----:B--2---:R-:W-:Y:S05]  /*87e0*/  @!P0 NANOSLEEP.SYNCS 0x989680 ;  /* 0x009896800000895d */ /* 0x004fea0003900000 */
[----:B------:R-:W2:Y:S02]  /*87f0*/  @!P0 SYNCS.PHASECHK.TRANS64 P0, [R2+URZ+0x1a0], R5 ;  /* 0x0001a005020085a7 */ /* 0x000ea400080010ff */
[----:B--2---:R-:W-:Y:S05]  /*8800*/  @!P0 BRA `(.L_x_62) ;  /* 0xfffffffc00f08947 */ /* 0x004fea000383ffff */
[----:B------:R-:W-:Y:S05]  /*8810*/  BRA `(.L_x_162) ;  /* 0xffffffa800b87947 */ /* 0x000fea000383ffff */
.L_x_63:
[----:B------:R-:W-:-:S07]  /*8820*/  MOV R2, UR4 ;  /* 0x0000000400027c02 */ /* 0x000fce0008000f00 */
.L_x_163:
[----:B-1----:R1:W2:Y:S02]  /*8830*/  SYNCS.PHASECHK.TRANS64.TRYWAIT P0, [R2+URZ+0x150], R5 ;  /* 0x00015005020075a7 */ /* 0x0022a400080011ff */
[----:B--2---:R-:W-:Y:S05]  /*8840*/  @!P0 NANOSLEEP.SYNCS 0x989680 ;  /* 0x009896800000895d */ /* 0x004fea0003900000 */
[----:B------:R-:W2:Y:S02]  /*8850*/  @!P0 SYNCS.PHASECHK.TRANS64 P0, [R2+URZ+0x150], R5 ;  /* 0x00015005020085a7 */ /* 0x000ea400080010ff */
[----:B--2---:R-:W-:Y:S05]  /*8860*/  @!P0 BRA `(.L_x_163) ;  /* 0xfffffffc00f08947 */ /* 0x004fea000383ffff */
[----:B------:R-:W-:Y:S05]  /*8870*/  BRA `(.L_x_164) ;  /* 0xffffffa800c87947 */ /* 0x000fea000383ffff */
.L_x_64:
[----:B-1----:R1:W2:Y:S02]  /*8880*/  SYNCS.PHASECHK.TRANS64.TRYWAIT P1, [R2+URZ+0x140], R5 ;  /* 0x00014005020075a7 */ /* 0x0022a400080211ff */
[----:B--2---:R-:W-:Y:S05]  /*8890*/  @!P1 NANOSLEEP.SYNCS 0x989680 ;  /* 0x009896800000995d */ /* 0x004fea0003900000 */
[----:B------:R-:W2:Y:S02]  /*88a0*/  @!P1 SYNCS.PHASECHK.TRANS64 P1, [R2+URZ+0x140], R5 ;  /* 0x00014005020095a7 */ /* 0x000ea400080210ff */
[----:B--2---:R-:W-:Y:S05]  /*88b0*/  @!P1 BRA `(.L_x_64) ;  /* 0xfffffffc00f09947 */ /* 0x004fea000383ffff */
[----:B------:R-:W-:Y:S05]  /*88c0*/  BRA `(.L_x_165) ;  /* 0xffffffa800f87947 */ /* 0x000fea000383ffff */
.L_x_67:
[----:B------:R-:W-:-:S07]  /*88d0*/  MOV R0, UR4 ;  /* 0x0000000400007c02 */ /* 0x000fce0008000f00 */
.L_x_166:
[----:B-1----:R1:W2:Y:S02]  /*88e0*/  SYNCS.PHASECHK.TRANS64.TRYWAIT P0, [R0+URZ+0x150], R3 ;  /* 0x00015003000075a7 */ /* 0x0022a400080011ff */
[----:B--2---:R-:W-:Y:S05]  /*88f0*/  @!P0 NANOSLEEP.SYNCS 0x989680 ;  /* 0x009896800000895d */ /* 0x004fea0003900000 */
[----:B------:R-:W2:Y:S02]  /*8900*/  @!P0 SYNCS.PHASECHK.TRANS64 P0, [R0+URZ+0x150], R3 ;  /* 0x00015003000085a7 */ /* 0x000ea400080010ff */
[----:B--2---:R-:W-:Y:S05]  /*8910*/  @!P0 BRA `(.L_x_166) ;  /* 0xfffffffc00f08947 */ /* 0x004fea000383ffff */
[----:B------:R-:W-:Y:S05]  /*8920*/  BRA `(.L_x_66) ;  /* 0xffffffac004c7947 */ /* 0x000fea000383ffff */
.L_x_74:
[----:B-1----:R1:W2:Y:S02]  /*8930*/  SYNCS.PHASECHK.TRANS64.TRYWAIT P1, [R0+URZ+0x140], R5 ;  /* 0x00014005000075a7 */ /* 0x0022a400080211ff */
[----:B--2---:R-:W-:Y:S05]  /*8940*/  @!P1 NANOSLEEP.SYNCS 0x989680 ;  /* 0x009896800000995d */ /* 0x004fea0003900000 */
[----:B------:R-:W2:Y:S02]  /*8950*/  @!P1 SYNCS.PHASECHK.TRANS64 P1, [R0+URZ+0x140], R5 ;  /* 0x00014005000095a7 */ /* 0x000ea400080210ff */
[----:B--2---:R-:W-:Y:S05]  /*8960*/  @!P1 BRA `(.L_x_74) ;  /* 0xfffffffc00f09947 */ /* 0x004fea000383ffff */
[----:B------:R-:W-:Y:S05]  /*8970*/  BRA `(.L_x_167) ;  /* 0xffffffb000b47947 */ /* 0x000fea000383ffff */
.L_x_75:
[----:B------:R-:W-:-:S07]  /*8980*/  MOV R3, UR23 ;  /* 0x0000001700037c02 */ /* 0x000fce0008000f00 */
.L_x_168:
[----:B-1----:R1:W2:Y:S02]  /*8990*/  SYNCS.PHASECHK.TRANS64.TRYWAIT P0, [R3+URZ+0x180], R0 ;  /* 0x00018000030075a7 */ /* 0x0022a400080011ff */
[----:B--2---:R-:W-:Y:S05]  /*89a0*/  @!P0 NANOSLEEP.SYNCS 0x989680 ;  /* 0x009896800000895d */ /* 0x004fea0003900000 */
[----:B------:R-:W2:Y:S02]  /*89b0*/  @!P0 SYNCS.PHASECHK.TRANS64 P0, [R3+URZ+0x180], R0 ;  /* 0x00018000030085a7 */ /* 0x000ea400080010ff */
[----:B--2---:R-:W-:Y:S05]  /*89c0*/  @!P0 BRA `(.L_x_168) ;  /* 0xfffffffc00f08947 */ /* 0x004fea000383ffff */
[----:B------:R-:W-:Y:S05]  /*89d0*/  BRA `(.L_x_169) ;  /* 0xffffffb400047947 */ /* 0x000fea000383ffff */
.L_x_78:
[----:B------:R-:W-:Y:S07]  /*89e0*/  MOV R0, UR5 ;  /* 0x0000000500007c02 */ /* 0x000fee0008000f00 */
.L_x_170:
[----:B-1----:R1:W2:Y:S02]  /*89f0*/  SYNCS.PHASECHK.TRANS64.TRYWAIT P0, [R0+URZ], R3 ;  /* 0x00000003000075a7 */ /* 0x0022a400080011ff */
[----:B--2---:R-:W-:Y:S05]  /*8a00*/  @!P0 NANOSLEEP.SYNCS 0x989680 ;  /* 0x009896800000895d */ /* 0x004fea0003900000 */
[----:B------:R-:W2:Y:S02]  /*8a10*/  @!P0 SYNCS.PHASECHK.TRANS64 P0, [R0+URZ], R3 ;  /* 0x00000003000085a7 */ /* 0x000ea400080010ff */
[----:B--2---:R-:W-:Y:S05]  /*8a20*/  @!P0 BRA `(.L_x_170) ;  /* 0xfffffffc00f08947 */ /* 0x004fea000383ffff */
[----:B------:R-:W-:Y:S05]  /*8a30*/  BRA `(.L_x_77) ;  /* 0xffffffb400207947 */ /* 0x000fea000383ffff */
.L_x_81:
[----:B------:R-:W-:-:S07]  /*8a40*/  MOV R0, UR4 ;  /* 0x0000000400007c02 */ /* 0x000fce0008000f00 */
.L_x_171:
[----:B--2---:R2:W4:Y:S02]  /*8a50*/  SYNCS.PHASECHK.TRANS64.TRYWAIT P0, [R0+URZ], R3 ;  /* 0x00000003000075a7 */ /* 0x00452400080011ff */
[----:B----4-:R-:W-:Y:S05]  /*8a60*/  @!P0 NANOSLEEP.SYNCS 0x989680 ;  /* 0x009896800000895d */ /* 0x010fea0003900000 */
[----:B------:R-:W4:Y:S02]  /*8a70*/  @!P0 SYNCS.PHASECHK.TRANS64 P0, [R0+URZ], R3 ;  /* 0x00000003000085a7 */ /* 0x000f2400080010ff */
[----:B----4-:R-:W-:Y:S05]  /*8a80*/  @!P0 BRA `(.L_x_171) ;  /* 0xfffffffc00f08947 */ /* 0x010fea000383ffff */
[----:B------:R-:W-:Y:S05]  /*8a90*/  BRA `(.L_x_172) ;  /* 0xffffffb400d47947 */ /* 0x000fea000383ffff */
.L_x_82:
[----:B------:R-:W-:-:S07]  /*8aa0*/  MOV R0, UR5 ;  /* 0x0000000500007c02 */ /* 0x000fce0008000f00 */
.L_x_173:
[----:B-1----:R1:W2:Y:S02]  /*8ab0*/  SYNCS.PHASECHK.TRANS64.TRYWAIT P0, [R0+URZ], R3 ;  /* 0x00000003000075a7 */ /* 0x0022a400080011ff */
[----:B--2---:R-:W-:Y:S05]  /*8ac0*/  @!P0 NANOSLEEP.SYNCS 0x989680 ;  /* 0x009896800000895d */ /* 0x004fea0003900000 */
[----:B------:R-:W2:Y:S02]  /*8ad0*/  @!P0 SYNCS.PHASECHK.TRANS64 P0, [R0+URZ], R3 ;  /* 0x00000003000085a7 */ /* 0x000ea400080010ff */
[----:B--2---:R-:W-:Y:S05]  /*8ae0*/  @!P0 BRA `(.L_x_173) ;  /* 0xfffffffc00f08947 */ /* 0x004fea000383ffff */
[----:B------:R-:W-:Y:S05]  /*8af0*/  BRA `(.L_x_174) ;  /* 0xffffffb400e07947 */ /* 0x000fea000383ffff */
.L_x_83:
[----:B------:R-:W-:-:S07]  /*8b00*/  MOV R0, UR5 ;  /* 0x0000000500007c02 */ /* 0x000fce0008000f00 */
.L_x_175:
[----:B-1----:R1:W2:Y:S02]  /*8b10*/  SYNCS.PHASECHK.TRANS64.TRYWAIT P0, [R0+URZ], R3 ;  /* 0x00000003000075a7 */ /* 0x0022a400080011ff */
[----:B--2---:R-:W-:Y:S05]  /*8b20*/  @!P0 NANOSLEEP.SYNCS 0x989680 ;  /* 0x009896800000895d */ /* 0x004fea0003900000 */
[----:B------:R-:W2:Y:S02]  /*8b30*/  @!P0 SYNCS.PHASECHK.TRANS64 P0, [R0+URZ], R3 ;  /* 0x00000003000085a7 */ /* 0x000ea400080010ff */
[----:B--2---:R-:W-:Y:S05]  /*8b40*/  @!P0 BRA `(.L_x_175) ;  /* 0xfffffffc00f08947 */ /* 0x004fea000383ffff */
[----:B------:R-:W-:Y:S05]  /*8b50*/  BRA `(.L_x_176) ;  /* 0xffffffb400ec7947 */ /* 0x000fea000383ffff */
.L_x_84:
[----:B------:R-:W-:-:S07]  /*8b60*/  MOV R0, UR4 ;  /* 0x0000000400007c02 */ /* 0x000fce0008000f00 */
.L_x_177:
[----:B-1----:R1:W2:Y:S02]  /*8b70*/  SYNCS.PHASECHK.TRANS64.TRYWAIT P0, [R0+URZ], R3 ;  /* 0x00000003000075a7 */ /* 0x0022a400080011ff */
[----:B--2---:R-:W-:Y:S05]  /*8b80*/  @!P0 NANOSLEEP.SYNCS 0x989680 ;  /* 0x009896800000895d */ /* 0x004fea0003900000 */
[----:B------:R-:W2:Y:S02]  /*8b90*/  @!P0 SYNCS.PHASECHK.TRANS64 P0, [R0+URZ], R3 ;  /* 0x00000003000085a7 */ /* 0x000ea400080010ff */
[----:B--2---:R-:W-:Y:S05]  /*8ba0*/  @!P0 BRA `(.L_x_177) ;  /* 0xfffffffc00f08947 */ /* 0x004fea000383ffff */
[----:B------:R-:W-:Y:S05]  /*8bb0*/  BRA `(.L_x_178) ;  /* 0xffffffb400f87947 */ /* 0x000fea000383ffff */
.L_x_89:
[----:B--2---:R2:W4:Y:S02]  /*8bc0*/  SYNCS.PHASECHK.TRANS64.TRYWAIT P0, [R12+URZ+0x140], R9 ;  /* 0x000140090c0075a7 */ /* 0x00452400080011ff */
[----:B----4-:R-:W-:Y:S05]  /*8bd0*/  @!P0 NANOSLEEP.SYNCS 0x989680 ;  /* 0x009896800000895d */ /* 0x010fea0003900000 */
[----:B------:R-:W4:Y:S02]  /*8be0*/  @!P0 SYNCS.PHASECHK.TRANS64 P0, [R12+URZ+0x140], R9 ;  /* 0x000140090c0085a7 */ /* 0x000f2400080010ff */
[----:B----4-:R-:W-:Y:S05]  /*8bf0*/  @!P0 BRA `(.L_x_89) ;  /* 0xfffffffc00f08947 */ /* 0x010fea000383ffff */
[----:B------:R-:W-:Y:S05]  /*8c00*/  BRA `(.L_x_179) ;  /* 0xffffffbc00187947 */ /* 0x000fea000383ffff */
.L_x_92:
[----:B------:R-:W-:Y:S07]  /*8c10*/  MOV R0, UR21 ;  /* 0x0000001500007c02 */ /* 0x000fee0008000f00 */
.L_x_180:
[----:B--2---:R2:W3:Y:S02]  /*8c20*/  SYNCS.PHASECHK.TRANS64.TRYWAIT P2, [R0+URZ+0x138], R11 ;  /* 0x0001380b000075a7 */ /* 0x0044e400080411ff */
[----:B---3--:R-:W-:Y:S05]  /*8c30*/  @!P2 NANOSLEEP.SYNCS 0x989680 ;  /* 0x009896800000a95d */ /* 0x008fea0003900000 */
[----:B------:R-:W3:Y:S02]  /*8c40*/  @!P2 SYNCS.PHASECHK.TRANS64 P2, [R0+URZ+0x138], R11 ;  /* 0x0001380b0000a5a7 */ /* 0x000ee400080410ff */
[----:B---3--:R-:W-:Y:S05]  /*8c50*/  @!P2 BRA `(.L_x_180) ;  /* 0xfffffffc00f0a947 */ /* 0x008fea000383ffff */
[----:B------:R-:W-:Y:S05]  /*8c60*/  BRA `(.L_x_91) ;  /* 0xffffffc000807947 */ /* 0x000fea000383ffff */
.L_x_95:
[----:B--2---:R-:W-:Y:S07]  /*8c70*/  MOV R0, UR21 ;  /* 0x0000001500007c02 */ /* 0x004fee0008000f00 */
.L_x_181:
[----:B--2---:R2:W3:Y:S02]  /*8c80*/  SYNCS.PHASECHK.TRANS64.TRYWAIT P0, [R0+URZ+0x120], R9 ;  /* 0x00012009000075a7 */ /* 0x0044e400080011ff */
[----:B---3--:R-:W-:Y:S05]  /*8c90*/  @!P0 NANOSLEEP.SYNCS 0x989680 ;  /* 0x009896800000895d */ /* 0x008fea0003900000 */
[----:B------:R-:W3:Y:S02]  /*8ca0*/  @!P0 SYNCS.PHASECHK.TRANS64 P0, [R0+URZ+0x120], R9 ;  /* 0x00012009000085a7 */ /* 0x000ee400080010ff */
[----:B---3--:R-:W-:Y:S05]  /*8cb0*/  @!P0 BRA `(.L_x_181) ;  /* 0xfffffffc00f08947 */ /* 0x008fea000383ffff */
[----:B------:R-:W-:Y:S05]  /*8cc0*/  BRA `(.L_x_182) ;  /* 0xffffffc000dc7947 */ /* 0x000fea000383ffff */
.L_x_96:
[----:B------:R-:W-:Y:S07]  /*8cd0*/  MOV R0, UR21 ;  /* 0x0000001500007c02 */ /* 0x000fee0008000f00 */
.L_x_183:
[----:B--2---:R2:W3:Y:S02]  /*8ce0*/  SYNCS.PHASECHK.TRANS64.TRYWAIT P0, [R0+URZ+0x128], R9 ;  /* 0x00012809000075a7 */ /* 0x0044e400080011ff */
[----:B---3--:R-:W-:Y:S05]  /*8cf0*/  @!P0 NANOSLEEP.SYNCS 0x989680 ;  /* 0x009896800000895d */ /* 0x008fea0003900000 */
[----:B------:R-:W3:Y:S02]  /*8d00*/  @!P0 SYNCS.PHASECHK.TRANS64 P0, [R0+URZ+0x128], R9 ;  /* 0x00012809000085a7 */ /* 0x000ee400080010ff */
[----:B---3--:R-:W-:Y:S05]  /*8d10*/  @!P0 BRA `(.L_x_183) ;  /* 0xfffffffc00f08947 */ /* 0x008fea000383ffff */
[----:B------:R-:W-:Y:S05]  /*8d20*/  BRA `(.L_x_184) ;  /* 0xffffffc400147947 */ /* 0x000fea000383ffff */
.L_x_98:
[----:B------:R-:W-:-:S07]  /*8d30*/  MOV R0, UR21 ;  /* 0x0000001500007c02 */ /* 0x000fce0008000f00 */
.L_x_185:
[----:B---3--:R3:W4:Y:S02]  /*8d40*/  SYNCS.PHASECHK.TRANS64.TRYWAIT P0, [R0+URZ+0x120], R3 ;  /* 0x00012003000075a7 */ /* 0x00872400080011ff */
[----:B----4-:R-:W-:Y:S05]  /*8d50*/  @!P0 NANOSLEEP.SYNCS 0x989680 ;  /* 0x009896800000895d */ /* 0x010fea0003900000 */
[----:B------:R-:W4:Y:S02]  /*8d60*/  @!P0 SYNCS.PHASECHK.TRANS64 P0, [R0+URZ+0x120], R3 ;  /* 0x00012003000085a7 */ /* 0x000f2400080010ff */
[----:B----4-:R-:W-:Y:S05]  /*8d70*/  @!P0 BRA `(.L_x_185) ;  /* 0xfffffffc00f08947 */ /* 0x010fea000383ffff */
[----:B------:R-:W-:Y:S05]  /*8d80*/  BRA `(.L_x_186) ;  /* 0xffffffc400847947 */ /* 0x000fea000383ffff */
.L_x_100:
[----:B-1----:R1:W2:Y:S02]  /*8d90*/  SYNCS.PHASECHK.TRANS64.TRYWAIT P0, [R3+URZ+0x140], R0 ;  /* 0x00014000030075a7 */ /* 0x0022a400080011ff */
[----:B--2---:R-:W-:Y:S05]  /*8da0*/  @!P0 NANOSLEEP.SYNCS 0x989680 ;  /* 0x009896800000895d */ /* 0x004fea0003900000 */
[----:B------:R-:W2:Y:S02]  /*8db0*/  @!P0 SYNCS.PHASECHK.TRANS64 P0, [R3+URZ+0x140], R0 ;  /* 0x00014000030085a7 */ /* 0x000ea400080010ff */
[----:B--2---:R-:W-:Y:S05]  /*8dc0*/  @!P0 BRA `(.L_x_100) ;  /* 0xfffffffc00f08947 */ /* 0x004fea000383ffff */
[----:B------:R-:W-:Y:S05]  /*8dd0*/  BRA `(.L_x_187) ;  /* 0xffffffc8004c7947 */ /* 0x000fea000383ffff */
.L_x_111:
[----:B--2---:R2:W1:Y:S02]  /*8de0*/  SYNCS.PHASECHK.TRANS64.TRYWAIT P1, [R2+URZ+0x110], R5 ;  /* 0x00011005020075a7 */ /* 0x00446400080211ff */
[----:B-1----:R-:W-:Y:S05]  /*8df0*/  @!P1 NANOSLEEP.SYNCS 0x989680 ;  /* 0x009896800000995d */ /* 0x002fea0003900000 */
[----:B------:R-:W1:Y:S02]  /*8e00*/  @!P1 SYNCS.PHASECHK.TRANS64 P1, [R2+URZ+0x110], R5 ;  /* 0x00011005020095a7 */ /* 0x000e6400080210ff */
[----:B-1----:R-:W-:Y:S05]  /*8e10*/  @!P1 BRA `(.L_x_111) ;  /* 0xfffffffc00f09947 */ /* 0x002fea000383ffff */
[----:B------:R-:W-:Y:S05]  /*8e20*/  BRA `(.L_x_110) ;  /* 0xffffffd400c07947 */ /* 0x000fea000383ffff */
.L_x_113:
[----:B--2---:R2:W4:Y:S02]  /*8e30*/  SYNCS.PHASECHK.TRANS64.TRYWAIT P0, [R100+URZ+0x160], R3 ;  /* 0x00016003640075a7 */ /* 0x00452400080011ff */
[----:B----4-:R-:W-:Y:S05]  /*8e40*/  @!P0 NANOSLEEP.SYNCS 0x989680 ;  /* 0x009896800000895d */ /* 0x010fea0003900000 */
[----:B------:R-:W4:Y:S02]  /*8e50*/  @!P0 SYNCS.PHASECHK.TRANS64 P0, [R100+URZ+0x160], R3 ;  /* 0x00016003640085a7 */ /* 0x000f2400080010ff */
[----:B----4-:R-:W-:Y:S05]  /*8e60*/  @!P0 BRA `(.L_x_113) ;  /* 0xfffffffc00f08947 */ /* 0x010fea000383ffff */
[----:B------:R-:W-:Y:S05]  /*8e70*/  BRA `(.L_x_112) ;  /* 0xffffffd800107947 */ /* 0x000fea000383ffff */
.L_x_121:
[----:B---3--:R3:W4:Y:S02]  /*8e80*/  SYNCS.PHASECHK.TRANS64.TRYWAIT P0, [R109+URZ+0x110], R4 ;  /* 0x000110046d0075a7 */ /* 0x00872400080011ff */
[----:B----4-:R-:W-:Y:S05]  /*8e90*/  @!P0 NANOSLEEP.SYNCS 0x989680 ;  /* 0x009896800000895d */ /* 0x010fea0003900000 */
[----:B------:R-:W4:Y:S02]  /*8ea0*/  @!P0 SYNCS.PHASECHK.TRANS64 P0, [R109+URZ+0x110], R4 ;  /* 0x000110046d0085a7 */ /* 0x000f2400080010ff */
[----:B----4-:R-:W-:Y:S05]  /*8eb0*/  @!P0 BRA `(.L_x_121) ;  /* 0xfffffffc00f08947 */ /* 0x010fea000383ffff */
[----:B------:R-:W-:Y:S05]  /*8ec0*/  BRA `(.L_x_120) ;  /* 0xffffffe400047947 */ /* 0x000fea000383ffff */
        .weak           $__internal_0_$__cuda_sm10x_tcgen05_guardrail_trap_col_being_dealloced_not_returned_by_alloc
        .type           $__internal_0_$__cuda_sm10x_tcgen05_guardrail_trap_col_being_dealloced_not_returned_by_alloc,@function
        .size           $__internal_0_$__cuda_sm10x_tcgen05_guardrail_trap_col_being_dealloced_not_returned_by_alloc,($__internal_1_$__cuda_sm10x_tcgen05_guardrail_trap_phase_invalid_during_alloc - $__internal_0_$__cuda_sm10x_tcgen05_guardrail_trap_col_being_dealloced_not_returned_by_alloc)
$__internal_0_$__cuda_sm10x_tcgen05_guardrail_trap_col_being_dealloced_not_returned_by_alloc:
[----:B------:R-:W-:Y:S05]  /*8ed0*/  BPT.TRAP 0x1 ;  /* 0x000000040000795c */ /* 0x000fea0000300000 */
[----:B------:R-:W-:-:S04]  /*8ee0*/  HFMA2 R3, -RZ, RZ, 0, 0 ;  /* 0x00000000ff037431 */ /* 0x000fc800000001ff */
[----:B------:R-:W-:Y:S05]  /*8ef0*/  RET.REL.NODEC R2 `(_ZN7cutlass13device_kernelINS_4gemm6kernel13GemmUniversalIN4cute5tupleIJiiiiEEENS1_10collective13CollectiveMmaINS1_35MainloopSm100TmaUmmaWarpSpecializedILi17ELi2ELi4ENS5_IJNS4_1CILi1EEENSA_ILi2EEESB_EEEEENS5_IJNSA_ILi64EEENSA_ILi128EEESF_EEENS_12float_e5m2_tENS5_IJlSB_lEEESI_SJ_NS4_8TiledMMAINS4_8MMA_AtomIJNS4_10MMA_TraitsINS4_19SM100_MMA_F8F6F4_SSEJSI_SI_fSF_SG_NS4_17integral_constantINS4_4UMMA5MajorELSQ_0EEESR_NSO_INSP_7ScaleInELSS_0EEEST_EEEEEENS4_6LayoutINS5_IJSB_SB_SB_EEENS5_IJNSA_ILi0EEESY_SY_EEEEENS5_IJNS4_10UnderscoreES11_S11_EEEEENS4_23SM90_TMA_LOAD_MULTICASTENS4_14ComposedLayoutINS4_7SwizzleILi2ELi4ELi3EEENS4_18smem_ptr_flag_bitsILi8EEENSW_INS5_IJNSA_ILi8EEESF_EEENS5_IJSF_SB_EEEEEEEvNS4_8identityENS4_13SM90_TMA_LOADES1E_vS1F_EENS_8epilogue10collective18CollectiveEpilogueINS1I_23Sm100TmaWarpSpecializedILi2ELi2ELi32ELb0ELb0EEEJSH_NS5_IJNSW_ISF_SB_EES1N_EEESI_SJ_SI_SJ_NS1I_6fusion15FusionCallbacksIS1M_NS1P_17LinearCombinationISI_fSI_fLNS_15FloatRoundStyleE2EEESH_S1O_JEEENS4_5SM1004TMEM4LOAD26SM100_TMEM_LOAD_16dp32b32xES1G_S1E_NS4_39AutoVectorizingCopyWithAssumedAlignmentILi128EEENS4_14SM90_TMA_STOREES1E_S20_S20_EEEvvEEEEvNT_6ParamsE) ;  /* 0xffffff7002407950 */ /* 0x000fea0003c3ffff */
        .weak           $__internal_1_$__cuda_sm10x_tcgen05_guardrail_trap_phase_invalid_during_alloc
        .type           $__internal_1_$__cuda_sm10x_tcgen05_guardrail_trap_phase_invalid_during_alloc,@function
        .size           $__internal_1_$__cuda_sm10x_tcgen05_guardrail_trap_phase_invalid_during_alloc,($__internal_2_$__cuda_sm10x_tcgen05_guardrail_trap_unallocated_columns_being_dealloced - $__internal_1_$__cuda_sm10x_tcgen05_guardrail_trap_phase_invalid_during_alloc)
$__internal_1_$__cuda_sm10x_tcgen05_guardrail_trap_phase_invalid_during_alloc:
[----:B------:R-:W-:Y:S05]  /*8f00*/  BPT.TRAP 0x1 ;  /* 0x000000040000795c */ /* 0x000fea0000300000 */
[----:B------:R-:W-:-:S04]  /*8f10*/  MOV R5, 0x0 ;  /* 0x0000000000057802 */ /* 0x000fc80000000f00 */
[----:B------:R-:W-:Y:S05]  /*8f20*/  RET.REL.NODEC R4 `(_ZN7cutlass13device_kernelINS_4gemm6kernel13GemmUniversalIN4cute5tupleIJiiiiEEENS1_10collective13CollectiveMmaINS1_35MainloopSm100TmaUmmaWarpSpecializedILi17ELi2ELi4ENS5_IJNS4_1CILi1EEENSA_ILi2EEESB_EEEEENS5_IJNSA_ILi64EEENSA_ILi128EEESF_EEENS_12float_e5m2_tENS5_IJlSB_lEEESI_SJ_NS4_8TiledMMAINS4_8MMA_AtomIJNS4_10MMA_TraitsINS4_19SM100_MMA_F8F6F4_SSEJSI_SI_fSF_SG_NS4_17integral_constantINS4_4UMMA5MajorELSQ_0EEESR_NSO_INSP_7ScaleInELSS_0EEEST_EEEEEENS4_6LayoutINS5_IJSB_SB_SB_EEENS5_IJNSA_ILi0EEESY_SY_EEEEENS5_IJNS4_10UnderscoreES11_S11_EEEEENS4_23SM90_TMA_LOAD_MULTICASTENS4_14ComposedLayoutINS4_7SwizzleILi2ELi4ELi3EEENS4_18smem_ptr_flag_bitsILi8EEENSW_INS5_IJNSA_ILi8EEESF_EEENS5_IJSF_SB_EEEEEEEvNS4_8identityENS4_13SM90_TMA_LOADES1E_vS1F_EENS_8epilogue10collective18CollectiveEpilogueINS1I_23Sm100TmaWarpSpecializedILi2ELi2ELi32ELb0ELb0EEEJSH_NS5_IJNSW_ISF_SB_EES1N_EEESI_SJ_SI_SJ_NS1I_6fusion15FusionCallbacksIS1M_NS1P_17LinearCombinationISI_fSI_fLNS_15FloatRoundStyleE2EEESH_S1O_JEEENS4_5SM1004TMEM4LOAD26SM100_TMEM_LOAD_16dp32b32xES1G_S1E_NS4_39AutoVectorizingCopyWithAssumedAlignmentILi128EEENS4_14SM90_TMA_STOREES1E_S20_S20_EEEvvEEEEvNT_6ParamsE) ;  /* 0xffffff7004347950 */ /* 0x000fea0003c3ffff */
        .weak           $__internal_2_$__cuda_sm10x_tcgen05_guardrail_trap_unallocated_columns_being_dealloced
        .type           $__internal_2_$__cuda_sm10x_tcgen05_guardrail_trap_unallocated_columns_being_dealloced,@function
        .size           $__internal_2_$__cuda_sm10x_tcgen05_guardrail_trap_unallocated_columns_being_dealloced,(.L_x_189 - $__internal_2_$__cuda_sm10x_tcgen05_guardrail_trap_unallocated_columns_being_dealloced)
$__internal_2_$__cuda_sm10x_tcgen05_guardrail_trap_unallocated_columns_being_dealloced:
[----:B------:R-:W-:Y:S05]  /*8f30*/  BPT.TRAP 0x1 ;  /* 0x000000040000795c */ /* 0x000fea0000300000 */
[----:B------:R-:W-:-:S04]  /*8f40*/  HFMA2 R3, -RZ, RZ, 0, 0 ;  /* 0x00000000ff037431 */ /* 0x000fc800000001ff */
[----:B------:R-:W-:Y:S05]  /*8f50*/  RET.REL.NODEC R2 `(_ZN7cutlass13device_kernelINS_4gemm6kernel13GemmUniversalIN4cute5tupleIJiiiiEEENS1_10collective13CollectiveMmaINS1_35MainloopSm100TmaUmmaWarpSpecializedILi17ELi2ELi4ENS5_IJNS4_1CILi1EEENSA_ILi2EEESB_EEEEENS5_IJNSA_ILi64EEENSA_ILi128EEESF_EEENS_12float_e5m2_tENS5_IJlSB_lEEESI_SJ_NS4_8TiledMMAINS4_8MMA_AtomIJNS4_10MMA_TraitsINS4_19SM100_MMA_F8F6F4_SSEJSI_SI_fSF_SG_NS4_17integral_constantINS4_4UMMA5MajorELSQ_0EEESR_NSO_INSP_7ScaleInELSS_0EEEST_EEEEEENS4_6LayoutINS5_IJSB_SB_SB_EEENS5_IJNSA_ILi0EEESY_SY_EEEEENS5_IJNS4_10UnderscoreES11_S11_EEEEENS4_23SM90_TMA_LOAD_MULTICASTENS4_14ComposedLayoutINS4_7SwizzleILi2ELi4ELi3EEENS4_18smem_ptr_flag_bitsILi8EEENSW_INS5_IJNSA_ILi8EEESF_EEENS5_IJSF_SB_EEEEEEEvNS4_8identityENS4_13SM90_TMA_LOADES1E_vS1F_EENS_8epilogue10collective18CollectiveEpilogueINS1I_23Sm100TmaWarpSpecializedILi2ELi2ELi32ELb0ELb0EEEJSH_NS5_IJNSW_ISF_SB_EES1N_EEESI_SJ_SI_SJ_NS1I_6fusion15FusionCallbacksIS1M_NS1P_17LinearCombinationISI_fSI_fLNS_15FloatRoundStyleE2EEESH_S1O_JEEENS4_5SM1004TMEM4LOAD26SM100_TMEM_LOAD_16dp32b32xES1G_S1E_NS4_39AutoVectorizingCopyWithAssumedAlignmentILi128EEENS4_14SM90_TMA_STOREES1E_S20_S20_EEEvvEEEEvNT_6ParamsE) ;  /* 0xffffff7002287950 */ /* 0x000fea0003c3ffff */
.L_x_188:
[----:B------:R-:W-:-:S00]  /*8f60*/  BRA `(.L_x_188) ;  /* 0xfffffffc00fc7947 */ /* 0x000fc0000383ffff */
[----:B------:R-:W-:-:S00]  /*8f70*/  NOP ;  /* 0x0000000000007918 */ /* 0x000fc00000000000 */
        /* <DEDUP_REMOVED lines=8> */
.L_x_189:


//--------------------- .nv.global.init           --------------------------
	.section	.nv.global.init,"aw",@progbits
.nv.global.init:
	.type		$str$27,@object
	.size		$str$27,($str$28 - $str$27)
$str$27:
        /*0000*/ 	.byte	0x28, 0x61, 0x64, 0x64, 0x72, 0x65, 0x73, 0x73, 0x20, 0x26, 0x20, 0x6d, 0x61, 0x73, 0x6b, 0x29
        /*0010*/ 	.byte	0x20, 0x3d, 0x3d, 0x20, 0x30, 0x00
	.type		$str$28,@object
	.size		$str$28,($str$26 - $str$28)
$str$28:
        /*0016*/ 	.byte	0x2f, 0x74, 0x6d, 0x70, 0x2f, 0x63, 0x75, 0x74, 0x6c, 0x61, 0x73, 0x73, 0x5f, 0x73, 0x77, 0x65
        /*0026*/ 	.byte	0x65, 0x70, 0x5f, 0x73, 0x72, 0x63, 0x2f, 0x69, 0x6e, 0x63, 0x6c, 0x75, 0x64, 0x65, 0x2f, 0x63
        /*0036*/ 	.byte	0x75, 0x74, 0x65, 0x2f, 0x70, 0x6f, 0x69, 0x6e, 0x74, 0x65, 0x72, 0x5f, 0x66, 0x6c, 0x61, 0x67
        /*0046*/ 	.byte	0x67, 0x65, 0x64, 0x2e, 0x68, 0x70, 0x70, 0x00
	.type		$str$26,@object
	.size		$str$26,($str$25 - $str$26)
$str$26:
        /*004e*/ 	.byte	0x2f, 0x74, 0x6d, 0x70, 0x2f, 0x63, 0x75, 0x74, 0x6c, 0x61, 0x73, 0x73, 0x5f, 0x73, 0x77, 0x65
        /*005e*/ 	.byte	0x65, 0x70, 0x5f, 0x73, 0x72, 0x63, 0x2f, 0x69, 0x6e, 0x63, 0x6c, 0x75, 0x64, 0x65, 0x2f, 0x63
        /*006e*/ 	.byte	0x75, 0x74, 0x65, 0x2f, 0x61, 0x74, 0x6f, 0x6d, 0x2f, 0x63, 0x6f, 0x70, 0x79, 0x5f, 0x74, 0x72
        /*007e*/ 	.byte	0x61, 0x69, 0x74, 0x73, 0x5f, 0x73, 0x6d, 0x31, 0x30, 0x30, 0x2e, 0x68, 0x70, 0x70, 0x00
	.type		$str$25,@object
	.size		$str$25,(__unnamed_1 - $str$25)
$str$25:
        /*008d*/ 	.byte	0x28, 0x28, 0x75, 0x69, 0x6e, 0x74, 0x33, 0x32, 0x5f, 0x74, 0x28, 0x74, 0x68, 0x72, 0x65, 0x61
        /*009d*/ 	.byte	0x64, 0x49, 0x64, 0x78, 0x2e, 0x78, 0x29, 0x20, 0x2f, 0x20, 0x33, 0x32, 0x29, 0x20, 0x25, 0x20
        /*00ad*/ 	.byte	0x34, 0x29, 0x20, 0x3d, 0x3d, 0x20, 0x28, 0x28, 0x28, 0x74, 0x6d, 0x65, 0x6d, 0x5f, 0x61, 0x64
        /*00bd*/ 	.byte	0x64, 0x72, 0x20, 0x3e, 0x3e, 0x20, 0x31, 0x36, 0x29, 0x20, 0x2f, 0x20, 0x33, 0x32, 0x29, 0x20
        /*00cd*/ 	.byte	0x25, 0x20, 0x34, 0x29, 0x00
	.type		__unnamed_1,@object
	.size		__unnamed_1,(__unnamed_2 - __unnamed_1)
__unnamed_1:
        /*00d2*/ 	.byte	0x61, 0x75, 0x74, 0x6f, 0x20, 0x63, 0x75, 0x74, 0x65, 0x3a, 0x3a, 0x61, 0x73, 0x5f, 0x70, 0x6f
        /* <DEDUP_REMOVED lines=24> */
        /*0262*/ 	.byte	0x3c, 0x34, 0x30, 0x39, 0x36, 0x3e, 0x3e, 0x3e, 0x3e, 0x5d, 0x00
	.type		__unnamed_2,@object
	.size		__unnamed_2,(.L_2 - __unnamed_2)
__unnamed_2:
        /* <DEDUP_REMOVED lines=40> */
        /*04ed*/ 	.byte	0x74, 0x65, 0x3a, 0x3a, 0x43, 0x3c, 0x30, 0x3e, 0x3e, 0x3e, 0x3e, 0x5d, 0x00
.L_2:


//--------------------- .nv.shared._ZN7cutlass13device_kernelINS_4gemm6kernel13GemmUniversalIN4cute5tupleIJiiiiEEENS1_10collective13CollectiveMmaINS1_35MainloopSm100TmaUmmaWarpSpecializedILi17ELi2ELi4ENS5_IJNS4_1CILi1EEENSA_ILi2EEESB_EEEEENS5_IJNSA_ILi64EEENSA_ILi128EEESF_EEENS_12float_e5m2_tENS5_IJlSB_lEEESI_SJ_NS4_8TiledMMAINS4_8MMA_AtomIJNS4_10MMA_TraitsINS4_19SM100_MMA_F8F6F4_SSEJSI_SI_fSF_SG_NS4_17integral_constantINS4_4UMMA5MajorELSQ_0EEESR_NSO_INSP_7ScaleInELSS_0EEEST_EEEEEENS4_6LayoutINS5_IJSB_SB_SB_EEENS5_IJNSA_ILi0EEESY_SY_EEEEENS5_IJNS4_10UnderscoreES11_S11_EEEEENS4_23SM90_TMA_LOAD_MULTICASTENS4_14ComposedLayoutINS4_7SwizzleILi2ELi4ELi3EEENS4_18smem_ptr_flag_bitsILi8EEENSW_INS5_IJNSA_ILi8EEESF_EEENS5_IJSF_SB_EEEEEEEvNS4_8identityENS4_13SM90_TMA_LOADES1E_vS1F_EENS_8epilogue10collective18CollectiveEpilogueINS1I_23Sm100TmaWarpSpecializedILi2ELi2ELi32ELb0ELb0EEEJSH_NS5_IJNSW_ISF_SB_EES1N_EEESI_SJ_SI_SJ_NS1I_6fusion15FusionCallbacksIS1M_NS1P_17LinearCombinationISI_fSI_fLNS_15FloatRoundStyleE2EEESH_S1O_JEEENS4_5SM1004TMEM4LOAD26SM100_TMEM_LOAD_16dp32b32xES1G_S1E_NS4_39AutoVectorizingCopyWithAssumedAlignmentILi128EEENS4_14SM90_TMA_STOREES1E_S20_S20_EEEvvEEEEvNT_6ParamsE --------------------------
	.section	.nv.shared._ZN7cutlass13device_kernelINS_4gemm6kernel13GemmUniversalIN4cute5tupleIJiiiiEEENS1_10collective13CollectiveMmaINS1_35MainloopSm100TmaUmmaWarpSpecializedILi17ELi2ELi4ENS5_IJNS4_1CILi1EEENSA_ILi2EEESB_EEEEENS5_IJNSA_ILi64EEENSA_ILi128EEESF_EEENS_12float_e5m2_tENS5_IJlSB_lEEESI_SJ_NS4_8TiledMMAINS4_8MMA_AtomIJNS4_10MMA_TraitsINS4_19SM100_MMA_F8F6F4_SSEJSI_SI_fSF_SG_NS4_17integral_constantINS4_4UMMA5MajorELSQ_0EEESR_NSO_INSP_7ScaleInELSS_0EEEST_EEEEEENS4_6LayoutINS5_IJSB_SB_SB_EEENS5_IJNSA_ILi0EEESY_SY_EEEEENS5_IJNS4_10UnderscoreES11_S11_EEEEENS4_23SM90_TMA_LOAD_MULTICASTENS4_14ComposedLayoutINS4_7SwizzleILi2ELi4ELi3EEENS4_18smem_ptr_flag_bitsILi8EEENSW_INS5_IJNSA_ILi8EEESF_EEENS5_IJSF_SB_EEEEEEEvNS4_8identityENS4_13SM90_TMA_LOADES1E_vS1F_EENS_8epilogue10collective18CollectiveEpilogueINS1I_23Sm100TmaWarpSpecializedILi2ELi2ELi32ELb0ELb0EEEJSH_NS5_IJNSW_ISF_SB_EES1N_EEESI_SJ_SI_SJ_NS1I_6fusion15FusionCallbacksIS1M_NS1P_17LinearCombinationISI_fSI_fLNS_15FloatRoundStyleE2EEESH_S1O_JEEENS4_5SM1004TMEM4LOAD26SM100_TMEM_LOAD_16dp32b32xES1G_S1E_NS4_39AutoVectorizingCopyWithAssumedAlignmentILi128EEENS4_14SM90_TMA_STOREES1E_S20_S20_EEEvvEEEEvNT_6ParamsE,"aw",@nobits
	.sectionflags	@""
	.align	16
	.zero		1024


//--------------------- .nv.shared.reserved.0     --------------------------
	.section	.nv.shared.reserved.0,"aw",@nobits
	.weak		__nv_reservedSMEM_offset_0_alias
	.size		__nv_reservedSMEM_offset_0_alias, 0, 64
	.other		__nv_reservedSMEM_offset_0_alias,@"STO_CUDA_RESERVED_SHARED STV_DEFAULT"
__nv_reservedSMEM_offset_0_alias:
	.zero		0
.nv.shared.reserved.0:
	.zero		64
	.weak		__nv_reservedSMEM_tcgen05_partition
	.type		__nv_reservedSMEM_tcgen05_partition,@object
	.size		__nv_reservedSMEM_tcgen05_partition,(.L_0 - __nv_reservedSMEM_tcgen05_partition)
__nv_reservedSMEM_tcgen05_partition:
	.zero		32
.L_0:


//--------------------- .nv.global                --------------------------
	.section	.nv.global,"aw",@nobits
.nv.global:
	.type		_ZN39_INTERNAL_422c521f_4_k_cu_eaa58b65_77664cute1_E,@object
	.size		_ZN39_INTERNAL_422c521f_4_k_cu_eaa58b65_77664cute1_E,(_ZN39_INTERNAL_422c521f_4_k_cu_eaa58b65_77664cuda3std3__45__cpo6cbeginE - _ZN39_INTERNAL_422c521f_4_k_cu_eaa58b65_77664cute1_E)
_ZN39_INTERNAL_422c521f_4_k_cu_eaa58b65_77664cute1_E:
	.zero		1
	.type		_ZN39_INTERNAL_422c521f_4_k_cu_eaa58b65_77664cuda3std3__45__cpo6cbeginE,@object
	.size		_ZN39_INTERNAL_422c521f_4_k_cu_eaa58b65_77664cuda3std3__45__cpo6cbeginE,(_ZN39_INTERNAL_422c521f_4_k_cu_eaa58b65_77664cuda3std3__48in_placeE - _ZN39_INTERNAL_422c521f_4_k_cu_eaa58b65_77664cuda3std3__45__cpo6cbeginE)
_ZN39_INTERNAL_422c521f_4_k_cu_eaa58b65_77664cuda3std3__45__cpo6cbeginE:
	.zero		1
	.type		_ZN39_INTERNAL_422c521f_4_k_cu_eaa58b65_77664cuda3std3__48in_placeE,@object
	.size		_ZN39_INTERNAL_422c521f_4_k_cu_eaa58b65_77664cuda3std3__48in_placeE,(_ZN39_INTERNAL_422c521f_4_k_cu_eaa58b65_77664cuda3std6ranges3__45__cpo9iter_moveE - _ZN39_INTERNAL_422c521f_4_k_cu_eaa58b65_77664cuda3std3__48in_placeE)
_ZN39_INTERNAL_422c521f_4_k_cu_eaa58b65_77664cuda3std3__48in_placeE:
	.zero		1
	.type		_ZN39_INTERNAL_422c521f_4_k_cu_eaa58b65_77664cuda3std6ranges3__45__cpo9iter_moveE,@object
	.size		_ZN39_INTERNAL_422c521f_4_k_cu_eaa58b65_77664cuda3std6ranges3__45__cpo9iter_moveE,(_ZN39_INTERNAL_422c521f_4_k_cu_eaa58b65_77664cuda3std3__45__cpo5beginE - _ZN39_INTERNAL_422c521f_4_k_cu_eaa58b65_77664cuda3std6ranges3__45__cpo9iter_moveE)
_ZN39_INTERNAL_422c521f_4_k_cu_eaa58b65_77664cuda3std6ranges3__45__cpo9iter_moveE:
	.zero		1
	.type		_ZN39_INTERNAL_422c521f_4_k_cu_eaa58b65_77664cuda3std3__45__cpo5beginE,@object
	.size		_ZN39_INTERNAL_422c521f_4_k_cu_eaa58b65_77664cuda3std3__45__cpo5beginE,(_ZN39_INTERNAL_422c521f_4_k_cu_eaa58b65_77664cuda3std3__441_GLOBAL__N__422c521f_4_k_cu_eaa58b65_77666ignoreE - _ZN39_INTERNAL_422c521f_4_k_cu_eaa58b65_77664cuda3std3__45__cpo5beginE)
_ZN39_INTERNAL_422c521f_4_k_cu_eaa58b65_77664cuda3std3__45__cpo5beginE:
	.zero		1
	.type		_ZN39_INTERNAL_422c521f_4_k_cu_eaa58b65_77664cuda3std3__441_GLOBAL__N__422c521f_4_k_cu_eaa58b65_77666ignoreE,@object
	.size		_ZN39_INTERNAL_422c521f_4_k_cu_eaa58b65_77664cuda3std3__441_GLOBAL__N__422c521f_4_k_cu_eaa58b65_77666ignoreE,(_ZN39_INTERNAL_422c521f_4_k_cu_eaa58b65_77664cute7productE - _ZN39_INTERNAL_422c521f_4_k_cu_eaa58b65_77664cuda3std3__441_GLOBAL__N__422c521f_4_k_cu_eaa58b65_77666ignoreE)
_ZN39_INTERNAL_422c521f_4_k_cu_eaa58b65_77664cuda3std3__441_GLOBAL__N__422c521f_4_k_cu_eaa58b65_77666ignoreE:
	.zero		1
	.type		_ZN39_INTERNAL_422c521f_4_k_cu_eaa58b65_77664cute7productE,@object
	.size		_ZN39_INTERNAL_422c521f_4_k_cu_eaa58b65_77664cute7productE,(_ZN39_INTERNAL_422c521f_4_k_cu_eaa58b65_77664cuda3std3__45__cpo3endE - _ZN39_INTERNAL_422c521f_4_k_cu_eaa58b65_77664cute7productE)
_ZN39_INTERNAL_422c521f_4_k_cu_eaa58b65_77664cute7productE:
	.zero		1
	.type		_ZN39_INTERNAL_422c521f_4_k_cu_eaa58b65_77664cuda3std3__45__cpo3endE,@object
	.size		_ZN39_INTERNAL_422c521f_4_k_cu_eaa58b65_77664cuda3std3__45__cpo3endE,(_ZN39_INTERNAL_422c521f_4_k_cu_eaa58b65_77664cuda3std3__419piecewise_constructE - _ZN39_INTERNAL_422c521f_4_k_cu_eaa58b65_77664cuda3std3__45__cpo3endE)
_ZN39_INTERNAL_422c521f_4_k_cu_eaa58b65_77664cuda3std3__45__cpo3endE:
	.zero		1
	.type		_ZN39_INTERNAL_422c521f_4_k_cu_eaa58b65_77664cuda3std3__419piecewise_constructE,@object
	.size		_ZN39_INTERNAL_422c521f_4_k_cu_eaa58b65_77664cuda3std3__419piecewise_constructE,(_ZN39_INTERNAL_422c521f_4_k_cu_eaa58b65_77664cuda3std3__45__cpo4cendE - _ZN39_INTERNAL_422c521f_4_k_cu_eaa58b65_77664cuda3std3__419piecewise_constructE)
_ZN39_INTERNAL_422c521f_4_k_cu_eaa58b65_77664cuda3std3__419piecewise_constructE:
	.zero		1
	.type		_ZN39_INTERNAL_422c521f_4_k_cu_eaa58b65_77664cuda3std3__45__cpo4cendE,@object
	.size		_ZN39_INTERNAL_422c521f_4_k_cu_eaa58b65_77664cuda3std3__45__cpo4cendE,(_ZN39_INTERNAL_422c521f_4_k_cu_eaa58b65_77664cuda3std6ranges3__45__cpo4swapE - _ZN39_INTERNAL_422c521f_4_k_cu_eaa58b65_77664cuda3std3__45__cpo4cendE)
_ZN39_INTERNAL_422c521f_4_k_cu_eaa58b65_77664cuda3std3__45__cpo4cendE:
	.zero		1
	.type		_ZN39_INTERNAL_422c521f_4_k_cu_eaa58b65_77664cuda3std6ranges3__45__cpo4swapE,@object
	.size		_ZN39_INTERNAL_422c521f_4_k_cu_eaa58b65_77664cuda3std6ranges3__45__cpo4swapE,(.L_10 - _ZN39_INTERNAL_422c521f_4_k_cu_eaa58b65_77664cuda3std6ranges3__45__cpo4swapE)
_ZN39_INTERNAL_422c521f_4_k_cu_eaa58b65_77664cuda3std6ranges3__45__cpo4swapE:
	.zero		1
.L_10:


//--------------------- .nv.constant0._ZN7cutlass13device_kernelINS_4gemm6kernel13GemmUniversalIN4cute5tupleIJiiiiEEENS1_10collective13CollectiveMmaINS1_35MainloopSm100TmaUmmaWarpSpecializedILi17ELi2ELi4ENS5_IJNS4_1CILi1EEENSA_ILi2EEESB_EEEEENS5_IJNSA_ILi64EEENSA_ILi128EEESF_EEENS_12float_e5m2_tENS5_IJlSB_lEEESI_SJ_NS4_8TiledMMAINS4_8MMA_AtomIJNS4_10MMA_TraitsINS4_19SM100_MMA_F8F6F4_SSEJSI_SI_fSF_SG_NS4_17integral_constantINS4_4UMMA5MajorELSQ_0EEESR_NSO_INSP_7ScaleInELSS_0EEEST_EEEEEENS4_6LayoutINS5_IJSB_SB_SB_EEENS5_IJNSA_ILi0EEESY_SY_EEEEENS5_IJNS4_10UnderscoreES11_S11_EEEEENS4_23SM90_TMA_LOAD_MULTICASTENS4_14ComposedLayoutINS4_7SwizzleILi2ELi4ELi3EEENS4_18smem_ptr_flag_bitsILi8EEENSW_INS5_IJNSA_ILi8EEESF_EEENS5_IJSF_SB_EEEEEEEvNS4_8identityENS4_13SM90_TMA_LOADES1E_vS1F_EENS_8epilogue10collective18CollectiveEpilogueINS1I_23Sm100TmaWarpSpecializedILi2ELi2ELi32ELb0ELb0EEEJSH_NS5_IJNSW_ISF_SB_EES1N_EEESI_SJ_SI_SJ_NS1I_6fusion15FusionCallbacksIS1M_NS1P_17LinearCombinationISI_fSI_fLNS_15FloatRoundStyleE2EEESH_S1O_JEEENS4_5SM1004TMEM4LOAD26SM100_TMEM_LOAD_16dp32b32xES1G_S1E_NS4_39AutoVectorizingCopyWithAssumedAlignmentILi128EEENS4_14SM90_TMA_STOREES1E_S20_S20_EEEvvEEEEvNT_6ParamsE --------------------------
	.section	.nv.constant0._ZN7cutlass13device_kernelINS_4gemm6kernel13GemmUniversalIN4cute5tupleIJiiiiEEENS1_10collective13CollectiveMmaINS1_35MainloopSm100TmaUmmaWarpSpecializedILi17ELi2ELi4ENS5_IJNS4_1CILi1EEENSA_ILi2EEESB_EEEEENS5_IJNSA_ILi64EEENSA_ILi128EEESF_EEENS_12float_e5m2_tENS5_IJlSB_lEEESI_SJ_NS4_8TiledMMAINS4_8MMA_AtomIJNS4_10MMA_TraitsINS4_19SM100_MMA_F8F6F4_SSEJSI_SI_fSF_SG_NS4_17integral_constantINS4_4UMMA5MajorELSQ_0EEESR_NSO_INSP_7ScaleInELSS_0EEEST_EEEEEENS4_6LayoutINS5_IJSB_SB_SB_EEENS5_IJNSA_ILi0EEESY_SY_EEEEENS5_IJNS4_10UnderscoreES11_S11_EEEEENS4_23SM90_TMA_LOAD_MULTICASTENS4_14ComposedLayoutINS4_7SwizzleILi2ELi4ELi3EEENS4_18smem_ptr_flag_bitsILi8EEENSW_INS5_IJNSA_ILi8EEESF_EEENS5_IJSF_SB_EEEEEEEvNS4_8identityENS4_13SM90_TMA_LOADES1E_vS1F_EENS_8epilogue10collective18CollectiveEpilogueINS1I_23Sm100TmaWarpSpecializedILi2ELi2ELi32ELb0ELb0EEEJSH_NS5_IJNSW_ISF_SB_EES1N_EEESI_SJ_SI_SJ_NS1I_6fusion15FusionCallbacksIS1M_NS1P_17LinearCombinationISI_fSI_fLNS_15FloatRoundStyleE2EEESH_S1O_JEEENS4_5SM1004TMEM4LOAD26SM100_TMEM_LOAD_16dp32b32xES1G_S1E_NS4_39AutoVectorizingCopyWithAssumedAlignmentILi128EEENS4_14SM90_TMA_STOREES1E_S20_S20_EEEvvEEEEvNT_6ParamsE,"a",@progbits
	.sectionflags	@""
	.align	4
.nv.constant0._ZN7cutlass13device_kernelINS_4gemm6kernel13GemmUniversalIN4cute5tupleIJiiiiEEENS1_10collective13CollectiveMmaINS1_35MainloopSm100TmaUmmaWarpSpecializedILi17ELi2ELi4ENS5_IJNS4_1CILi1EEENSA_ILi2EEESB_EEEEENS5_IJNSA_ILi64EEENSA_ILi128EEESF_EEENS_12float_e5m2_tENS5_IJlSB_lEEESI_SJ_NS4_8TiledMMAINS4_8MMA_AtomIJNS4_10MMA_TraitsINS4_19SM100_MMA_F8F6F4_SSEJSI_SI_fSF_SG_NS4_17integral_constantINS4_4UMMA5MajorELSQ_0EEESR_NSO_INSP_7ScaleInELSS_0EEEST_EEEEEENS4_6LayoutINS5_IJSB_SB_SB_EEENS5_IJNSA_ILi0EEESY_SY_EEEEENS5_IJNS4_10UnderscoreES11_S11_EEEEENS4_23SM90_TMA_LOAD_MULTICASTENS4_14ComposedLayoutINS4_7SwizzleILi2ELi4ELi3EEENS4_18smem_ptr_flag_bitsILi8EEENSW_INS5_IJNSA_ILi8EEESF_EEENS5_IJSF_SB_EEEEEEEvNS4_8identityENS4_13SM90_TMA_LOADES1E_vS1F_EENS_8epilogue10collective18CollectiveEpilogueINS1I_23Sm100TmaWarpSpecializedILi2ELi2ELi32ELb0ELb0EEEJSH_NS5_IJNSW_ISF_SB_EES1N_EEESI_SJ_SI_SJ_NS1I_6fusion15FusionCallbacksIS1M_NS1P_17LinearCombinationISI_fSI_fLNS_15FloatRoundStyleE2EEESH_S1O_JEEENS4_5SM1004TMEM4LOAD26SM100_TMEM_LOAD_16dp32b32xES1G_S1E_NS4_39AutoVectorizingCopyWithAssumedAlignmentILi128EEENS4_14SM90_TMA_STOREES1E_S20_S20_EEEvvEEEEvNT_6ParamsE:
	.zero		2944


//--------------------- SYMBOLS --------------------------

	.type		.nv.reservedSmem.offset0,@object
	.size		.nv.reservedSmem.offset0,0x4
	.type		.nv.reservedSmem.cap,@object
	.size		.nv.reservedSmem.cap,0x4
	.type		__assertfail,@function
